	.target	sm_100a

	.elftype	@"ET_EXEC"


//--------------------- .note.nv.tkinfo           --------------------------
	.section	.note.nv.tkinfo,"",@"SHT_NOTE"
	.sectionflags	@"SHF_NOTE_NV_TKINFO"
	.tkinfo
        /*0018*/ 	.word	0x00000081
        /*0030*/ 	.string	""
        /*0030*/ 	.string	"ptxas-blackwell"
        /*0030*/ 	.string	"Cuda compilation tools, release 12.9, V12.9.86"
        /*0030*/ 	.string	"Build cuda_12.9.r12.9/compiler.36037853_0"
        /*0030*/ 	.string	"-v  -suppress-debug-info  -lineinfo  -arch sm_100a "



//--------------------- .note.nv.cuver            --------------------------
	.section	.note.nv.cuver,"",@"SHT_NOTE"
	.sectionflags	@"SHF_NOTE_NV_CUVER"
        /*0018*/ 	.short	0x0001
        /*001a*/ 	.short	0x0064
        /*001c*/ 	.short	0x0001
        /*001e*/ 	.short	0x0000
        /*0020*/ 	.short	0x0001
        /*0022*/ 	.short	0x0000


//--------------------- .nv.info                  --------------------------
	.section	.nv.info,"",@"SHT_CUDA_INFO"
	.align	4


	//----- nvinfo : EIATTR_REGCOUNT
	.align		4
        /*0000*/ 	.byte	0x04, 0x2f
        /*0002*/ 	.short	(.L_4 - .L_3)
	.align		4
.L_3:
        /*0004*/ 	.word	index@(gluon_tcgen05)
        /*0008*/ 	.word	0x00000027


	//----- nvinfo : EIATTR_FRAME_SIZE
	.align		4
.L_4:
        /*000c*/ 	.byte	0x04, 0x11
        /*000e*/ 	.short	(.L_6 - .L_5)
	.align		4
.L_5:
        /*0010*/ 	.word	index@($__internal_2_$__cuda_sm10x_tcgen05_guardrail_trap_unallocated_columns_being_dealloced)
        /*0014*/ 	.word	0x00000000


	//----- nvinfo : EIATTR_FRAME_SIZE
	.align		4
.L_6:
        /*0018*/ 	.byte	0x04, 0x11
        /*001a*/ 	.short	(.L_8 - .L_7)
	.align		4
.L_7:
        /*001c*/ 	.word	index@($__internal_1_$__cuda_sm10x_tcgen05_guardrail_trap_phase_invalid_during_alloc)
        /*0020*/ 	.word	0x00000000


	//----- nvinfo : EIATTR_FRAME_SIZE
	.align		4
.L_8:
        /*0024*/ 	.byte	0x04, 0x11
        /*0026*/ 	.short	(.L_10 - .L_9)
	.align		4
.L_9:
        /*0028*/ 	.word	index@($__internal_0_$__cuda_sm10x_tcgen05_guardrail_trap_col_being_dealloced_not_returned_by_alloc)
        /*002c*/ 	.word	0x00000000


	//----- nvinfo : EIATTR_FRAME_SIZE
	.align		4
.L_10:
        /*0030*/ 	.byte	0x04, 0x11
        /*0032*/ 	.short	(.L_12 - .L_11)
	.align		4
.L_11:
        /*0034*/ 	.word	index@(gluon_tcgen05)
        /*0038*/ 	.word	0x00000000


	//----- nvinfo : EIATTR_MIN_STACK_SIZE
	.align		4
.L_12:
        /*003c*/ 	.byte	0x04, 0x12
        /*003e*/ 	.short	(.L_14 - .L_13)
	.align		4
.L_13:
        /*0040*/ 	.word	index@(gluon_tcgen05)
        /*0044*/ 	.word	0x00000000
.L_14:


//--------------------- .nv.info.gluon_tcgen05    --------------------------
	.section	.nv.info.gluon_tcgen05,"",@"SHT_CUDA_INFO"
	.sectionflags	@""
	.align	4


	//----- nvinfo : EIATTR_CUDA_API_VERSION
	.align		4
        /*0000*/ 	.byte	0x04, 0x37
        /*0002*/ 	.short	(.L_16 - .L_15)
.L_15:
        /*0004*/ 	.word	0x00000081


	//----- nvinfo : EIATTR_KPARAM_INFO
	.align		4
.L_16:
        /*0008*/ 	.byte	0x04, 0x17
        /*000a*/ 	.short	(.L_18 - .L_17)
.L_17:
        /*000c*/ 	.word	0x00000000
        /*0010*/ 	.short	0x000a
        /*0012*/ 	.short	0x0048
        /*0014*/ 	.byte	0x00, 0xf4, 0x21, 0x00


	//----- nvinfo : EIATTR_KPARAM_INFO
	.align		4
.L_18:
        /*0018*/ 	.byte	0x04, 0x17
        /*001a*/ 	.short	(.L_20 - .L_19)
.L_19:
        /*001c*/ 	.word	0x00000000
        /*0020*/ 	.short	0x0009
        /*0022*/ 	.short	0x0040
        /*0024*/ 	.byte	0x00, 0xf4, 0x21, 0x00


	//----- nvinfo : EIATTR_KPARAM_INFO
	.align		4
.L_20:
        /*0028*/ 	.byte	0x04, 0x17
        /*002a*/ 	.short	(.L_22 - .L_21)
.L_21:
        /*002c*/ 	.word	0x00000000
        /*0030*/ 	.short	0x0008
        /*0032*/ 	.short	0x0038
        /*0034*/ 	.byte	0x00, 0xf0, 0x21, 0x00


	//----- nvinfo : EIATTR_KPARAM_INFO
	.align		4
.L_22:
        /*0038*/ 	.byte	0x04, 0x17
        /*003a*/ 	.short	(.L_24 - .L_23)
.L_23:
        /*003c*/ 	.word	0x00000000
        /*0040*/ 	.short	0x0007
        /*0042*/ 	.short	0x0030
        /*0044*/ 	.byte	0x00, 0xf0, 0x21, 0x00


	//----- nvinfo : EIATTR_KPARAM_INFO
	.align		4
.L_24:
        /*0048*/ 	.byte	0x04, 0x17
        /*004a*/ 	.short	(.L_26 - .L_25)
.L_25:
        /*004c*/ 	.word	0x00000000
        /*0050*/ 	.short	0x0006
        /*0052*/ 	.short	0x0028
        /*0054*/ 	.byte	0x00, 0xf0, 0x21, 0x00


	//----- nvinfo : EIATTR_KPARAM_INFO
	.align		4
.L_26:
        /*0058*/ 	.byte	0x04, 0x17
        /*005a*/ 	.short	(.L_28 - .L_27)
.L_27:
        /*005c*/ 	.word	0x00000000
        /*0060*/ 	.short	0x0005
        /*0062*/ 	.short	0x0020
        /*0064*/ 	.byte	0x00, 0xf0, 0x11, 0x00


	//----- nvinfo : EIATTR_KPARAM_INFO
	.align		4
.L_28:
        /*0068*/ 	.byte	0x04, 0x17
        /*006a*/ 	.short	(.L_30 - .L_29)
.L_29:
        /*006c*/ 	.word	0x00000000
        /*0070*/ 	.short	0x0004
        /*0072*/ 	.short	0x001c
        /*0074*/ 	.byte	0x00, 0xf0, 0x11, 0x00


	//----- nvinfo : EIATTR_KPARAM_INFO
	.align		4
.L_30:
        /*0078*/ 	.byte	0x04, 0x17
        /*007a*/ 	.short	(.L_32 - .L_31)
.L_31:
        /*007c*/ 	.word	0x00000000
        /*0080*/ 	.short	0x0003
        /*0082*/ 	.short	0x0018
        /*0084*/ 	.byte	0x00, 0xf0, 0x11, 0x00


	//----- nvinfo : EIATTR_KPARAM_INFO
	.align		4
.L_32:
        /*0088*/ 	.byte	0x04, 0x17
        /*008a*/ 	.short	(.L_34 - .L_33)
.L_33:
        /*008c*/ 	.word	0x00000000
        /*0090*/ 	.short	0x0002
        /*0092*/ 	.short	0x0010
        /*0094*/ 	.byte	0x00, 0xf4, 0x21, 0x00


	//----- nvinfo : EIATTR_KPARAM_INFO
	.align		4
.L_34:
        /*0098*/ 	.byte	0x04, 0x17
        /*009a*/ 	.short	(.L_36 - .L_35)
.L_35:
        /*009c*/ 	.word	0x00000000
        /*00a0*/ 	.short	0x0001
        /*00a2*/ 	.short	0x0008
        /*00a4*/ 	.byte	0x00, 0xf4, 0x21, 0x00


	//----- nvinfo : EIATTR_KPARAM_INFO
	.align		4
.L_36:
        /*00a8*/ 	.byte	0x04, 0x17
        /*00aa*/ 	.short	(.L_38 - .L_37)
.L_37:
        /*00ac*/ 	.word	0x00000000
        /*00b0*/ 	.short	0x0000
        /*00b2*/ 	.short	0x0000
        /*00b4*/ 	.byte	0x00, 0xf4, 0x21, 0x00


	//----- nvinfo : EIATTR_AT_ENTRY_FRAGMENTS
	.align		4
.L_38:
        /*00b8*/ 	.byte	0x04, 0x4f
        /*00ba*/ 	.short	(.L_40 - .L_39)


	//   ....[0]....
.L_39:
        /*00bc*/ 	.word	0x00000004


	//----- nvinfo : EIATTR_RESERVED_SMEM_USED
	.align		4
.L_40:
        /*00c0*/ 	.byte	0x01, 0x41
	.zero		2


	//----- nvinfo : EIATTR_SPARSE_MMA_MASK
	.align		4
        /*00c4*/ 	.byte	0x03, 0x50
        /*00c6*/ 	.short	0x0000


	//----- nvinfo : EIATTR_TCGEN05_1CTA_USED
	.align		4
        /*00c8*/ 	.byte	0x01, 0x51
	.zero		2


	//----- nvinfo : EIATTR_MAXREG_COUNT
	.align		4
        /*00cc*/ 	.byte	0x03, 0x1b
        /*00ce*/ 	.short	0x00ff


	//----- nvinfo : EIATTR_NUM_BARRIERS
	.align		4
        /*00d0*/ 	.byte	0x02, 0x4c
        /*00d2*/ 	.byte	0x01
	.zero		1


	//----- nvinfo : EIATTR_INT_WARP_WIDE_INSTR_OFFSETS
	.align		4
        /*00d4*/ 	.byte	0x04, 0x31
        /*00d6*/ 	.short	(.L_42 - .L_41)


	//   ....[0]....
.L_41:
        /*00d8*/ 	.word	0x00001750


	//   ....[1]....
        /*00dc*/ 	.word	0x00001770


	//   ....[2]....
        /*00e0*/ 	.word	0x000017f0


	//   ....[3]....
        /*00e4*/ 	.word	0x00001bb0


	//   ....[4]....
        /*00e8*/ 	.word	0x00001bc0


	//   ....[5]....
        /*00ec*/ 	.word	0x00001bd0


	//   ....[6]....
        /*00f0*/ 	.word	0x00001be0


	//   ....[7]....
        /*00f4*/ 	.word	0x00001f00


	//   ....[8]....
        /*00f8*/ 	.word	0x00001f10


	//   ....[9]....
        /*00fc*/ 	.word	0x00002080


	//   ....[10]....
        /*0100*/ 	.word	0x000020d0


	//   ....[11]....
        /*0104*/ 	.word	0x000020e0


	//   ....[12]....
        /*0108*/ 	.word	0x00002110


	//   ....[13]....
        /*010c*/ 	.word	0x00002400


	//   ....[14]....
        /*0110*/ 	.word	0x00002410


	//   ....[15]....
        /*0114*/ 	.word	0x000027b0


	//   ....[16]....
        /*0118*/ 	.word	0x000027c0


	//   ....[17]....
        /*011c*/ 	.word	0x00002b30


	//   ....[18]....
        /*0120*/ 	.word	0x00002b80


	//----- nvinfo : EIATTR_COOP_GROUP_MASK_REGIDS
	.align		4
.L_42:
        /*0124*/ 	.byte	0x04, 0x29
        /*0126*/ 	.short	(.L_44 - .L_43)


	//   ....[0]....
.L_43:
        /*0128*/ 	.word	0xffffffff


	//   ....[1]....
        /*012c*/ 	.word	0xffffffff


	//   ....[2]....
        /*0130*/ 	.word	0xffffffff


	//   ....[3]....
        /*0134*/ 	.word	0xffffffff


	//   ....[4]....
        /*0138*/ 	.word	0xffffffff


	//   ....[5]....
        /*013c*/ 	.word	0xffffffff


	//   ....[6]....
        /*0140*/ 	.word	0xffffffff


	//   ....[7]....
        /*0144*/ 	.word	0xffffffff


	//   ....[8]....
        /*0148*/ 	.word	0xffffffff


	//   ....[9]....
        /*014c*/ 	.word	0xffffffff


	//----- nvinfo : EIATTR_COOP_GROUP_INSTR_OFFSETS
	.align		4
.L_44:
        /*0150*/ 	.byte	0x04, 0x28
        /*0152*/ 	.short	(.L_46 - .L_45)


	//   ....[0]....
.L_45:
        /*0154*/ 	.word	0x00000050


	//   ....[1]....
        /*0158*/ 	.word	0x00000310


	//   ....[2]....
        /*015c*/ 	.word	0x00000500


	//   ....[3]....
        /*0160*/ 	.word	0x000009a0


	//   ....[4]....
        /*0164*/ 	.word	0x00000ae0


	//   ....[5]....
        /*0168*/ 	.word	0x00000fe0


	//   ....[6]....
        /*016c*/ 	.word	0x00001120


	//   ....[7]....
        /*0170*/ 	.word	0x00001610


	//   ....[8]....
        /*0174*/ 	.word	0x000029c0


	//   ....[9]....
        /*0178*/ 	.word	0x00002c30


	//----- nvinfo : EIATTR_VRC_CTA_INIT_COUNT
	.align		4
.L_46:
        /*017c*/ 	.byte	0x02, 0x4a
        /*017e*/ 	.byte	0x80
	.zero		1


	//----- nvinfo : EIATTR_MBARRIER_INSTR_OFFSETS
	.align		4
        /*0180*/ 	.byte	0x04, 0x39
        /*0182*/ 	.short	(.L_48 - .L_47)


	//   ....[0]....
.L_47:
        /*0184*/ 	.word	0x00001810
        /*0188*/ 	.word	0x000000ff
        /*018c*/ 	.word	0x00010000
        /*0190*/ 	.short	0x0100
        /*0192*/ 	.byte	0x08
	.zero		1


	//   ....[1]....
        /*0194*/ 	.word	0x00001820
        /*0198*/ 	.word	0x000000ff
        /*019c*/ 	.word	0x00010020
        /*01a0*/ 	.short	0x0100
        /*01a2*/ 	.byte	0x08
	.zero		1


	//   ....[2]....
        /*01a4*/ 	.word	0x000018d0
        /*01a8*/ 	.word	0x000000ff
        /*01ac*/ 	.word	0x00010008
        /*01b0*/ 	.short	0x0100
        /*01b2*/ 	.byte	0x08
	.zero		1


	//   ....[3]....
        /*01b4*/ 	.word	0x000018e0
        /*01b8*/ 	.word	0x000000ff
        /*01bc*/ 	.word	0x00010028
        /*01c0*/ 	.short	0x0100
        /*01c2*/ 	.byte	0x08
	.zero		1


	//   ....[4]....
        /*01c4*/ 	.word	0x000019c0
        /*01c8*/ 	.word	0x000000ff
        /*01cc*/ 	.word	0x00010010
        /*01d0*/ 	.short	0x0100
        /*01d2*/ 	.byte	0x08
	.zero		1


	//   ....[5]....
        /*01d4*/ 	.word	0x000019d0
        /*01d8*/ 	.word	0x000000ff
        /*01dc*/ 	.word	0x00010030
        /*01e0*/ 	.short	0x0100
        /*01e2*/ 	.byte	0x08
	.zero		1


	//   ....[6]....
        /*01e4*/ 	.word	0x00001ae0
        /*01e8*/ 	.word	0x000000ff
        /*01ec*/ 	.word	0x00010018
        /*01f0*/ 	.short	0x0100
        /*01f2*/ 	.byte	0x08
	.zero		1


	//   ....[7]....
        /*01f4*/ 	.word	0x00001af0
        /*01f8*/ 	.word	0x000000ff
        /*01fc*/ 	.word	0x00010038
        /*0200*/ 	.short	0x0100
        /*0202*/ 	.byte	0x08
	.zero		1


	//   ....[8]....
        /*0204*/ 	.word	0x00001cc0
        /*0208*/ 	.word	0x000000ff
        /*020c*/ 	.word	0x00010000
        /*0210*/ 	.short	0x010a
        /*0212*/ 	.byte	0x08
	.zero		1


	//   ....[9]....
        /*0214*/ 	.word	0x00001f60
        /*0218*/ 	.word	0x000000ff
        /*021c*/ 	.word	0x00010020
        /*0220*/ 	.short	0x010a
        /*0222*/ 	.byte	0x08
	.zero		1


	//   ....[10]....
        /*0224*/ 	.word	0x00002180
        /*0228*/ 	.word	0x000000ff
        /*022c*/ 	.word	0x00010000
        /*0230*/ 	.short	0x010a
        /*0232*/ 	.byte	0x1c
	.zero		1


	//   ....[11]....
        /*0234*/ 	.word	0x00002450
        /*0238*/ 	.word	0x000000ff
        /*023c*/ 	.word	0x00010020
        /*0240*/ 	.short	0x010a
        /*0242*/ 	.byte	0x1c
	.zero		1


	//   ....[12]....
        /*0244*/ 	.word	0x00002530
        /*0248*/ 	.word	0x000000ff
        /*024c*/ 	.word	0x00010000
        /*0250*/ 	.short	0x0108
        /*0252*/ 	.byte	0x08
	.zero		1


	//   ....[13]....
        /*0254*/ 	.word	0x00002540
        /*0258*/ 	.word	0x000000ff
        /*025c*/ 	.word	0x00010020
        /*0260*/ 	.short	0x0108
        /*0262*/ 	.byte	0x08
	.zero		1


	//   ....[14]....
        /*0264*/ 	.word	0x00002590
        /*0268*/ 	.word	0x000000ff
        /*026c*/ 	.word	0x00010008
        /*0270*/ 	.short	0x0108
        /*0272*/ 	.byte	0x08
	.zero		1


	//   ....[15]....
        /*0274*/ 	.word	0x000025a0
        /*0278*/ 	.word	0x000000ff
        /*027c*/ 	.word	0x00010028
        /*0280*/ 	.short	0x0108
        /*0282*/ 	.byte	0x08
	.zero		1


	//   ....[16]....
        /*0284*/ 	.word	0x000025f0
        /*0288*/ 	.word	0x000000ff
        /*028c*/ 	.word	0x00010010
        /*0290*/ 	.short	0x0108
        /*0292*/ 	.byte	0x08
	.zero		1


	//   ....[17]....
        /*0294*/ 	.word	0x00002600
        /*0298*/ 	.word	0x000000ff
        /*029c*/ 	.word	0x00010030
        /*02a0*/ 	.short	0x0108
        /*02a2*/ 	.byte	0x08
	.zero		1


	//   ....[18]....
        /*02a4*/ 	.word	0x00002650
        /*02a8*/ 	.word	0x000000ff
        /*02ac*/ 	.word	0x00010018
        /*02b0*/ 	.short	0x0108
        /*02b2*/ 	.byte	0x08
	.zero		1


	//   ....[19]....
        /*02b4*/ 	.word	0x00002660
        /*02b8*/ 	.word	0x000000ff
        /*02bc*/ 	.word	0x00010038
        /*02c0*/ 	.short	0x0108
        /*02c2*/ 	.byte	0x08
	.zero		1


	//   ....[20]....
        /*02c4*/ 	.word	0x00002c50
        /*02c8*/ 	.word	0x000000ff
        /*02cc*/ 	.word	0x00010000
        /*02d0*/ 	.short	0x010a
        /*02d2*/ 	.byte	0x08
	.zero		1


	//   ....[21]....
        /*02d4*/ 	.word	0x00002c80
        /*02d8*/ 	.word	0x000000ff
        /*02dc*/ 	.word	0x00010020
        /*02e0*/ 	.short	0x010a
        /*02e2*/ 	.byte	0x08
	.zero		1


	//   ....[22]....
        /*02e4*/ 	.word	0x00002cb0
        /*02e8*/ 	.word	0x000000ff
        /*02ec*/ 	.word	0x00010000
        /*02f0*/ 	.short	0x010a
        /*02f2*/ 	.byte	0x1c
	.zero		1


	//   ....[23]....
        /*02f4*/ 	.word	0x00002ce0
        /*02f8*/ 	.word	0x000000ff
        /*02fc*/ 	.word	0x00010020
        /*0300*/ 	.short	0x010a
        /*0302*/ 	.byte	0x1c
	.zero		1


	//----- nvinfo : EIATTR_NUM_MBARRIERS
	.align		4
.L_48:
        /*0304*/ 	.byte	0x03, 0x38
        /*0306*/ 	.short	0x0008


	//----- nvinfo : EIATTR_EXIT_INSTR_OFFSETS
	.align		4
        /*0308*/ 	.byte	0x04, 0x1c
        /*030a*/ 	.short	(.L_50 - .L_49)


	//   ....[0]....
.L_49:
        /*030c*/ 	.word	0x00002c40


	//----- nvinfo : EIATTR_REQNTID
	.align		4
.L_50:
        /*0310*/ 	.byte	0x04, 0x10
        /*0312*/ 	.short	(.L_52 - .L_51)
.L_51:
        /*0314*/ 	.word	0x00000080
        /*0318*/ 	.word	0x00000001
        /*031c*/ 	.word	0x00000001


	//----- nvinfo : EIATTR_CRS_STACK_SIZE
	.align		4
.L_52:
        /*0320*/ 	.byte	0x04, 0x1e
        /*0322*/ 	.short	(.L_54 - .L_53)
.L_53:
        /*0324*/ 	.word	0x00000000


	//----- nvinfo : EIATTR_CBANK_PARAM_SIZE
	.align		4
.L_54:
        /*0328*/ 	.byte	0x03, 0x19
        /*032a*/ 	.short	0x0050


	//----- nvinfo : EIATTR_PARAM_CBANK
	.align		4
        /*032c*/ 	.byte	0x04, 0x0a
        /*032e*/ 	.short	(.L_56 - .L_55)
	.align		4
.L_55:
        /*0330*/ 	.word	index@(.nv.constant0.gluon_tcgen05)
        /*0334*/ 	.short	0x0380
        /*0336*/ 	.short	0x0050


	//----- nvinfo : EIATTR_SW_WAR
	.align		4
.L_56:
        /*0338*/ 	.byte	0x04, 0x36
        /*033a*/ 	.short	(.L_58 - .L_57)
.L_57:
        /*033c*/ 	.word	0x00000008
.L_58:


//--------------------- .nv.compat                --------------------------
	.section	.nv.compat,"",@"SHT_CUDA_COMPAT_INFO"
	.align	4
        /*0000*/ 	.byte	0x02, 0x02, 0x02, 0x00, 0x02, 0x05, 0x05, 0x00, 0x02, 0x03, 0x03, 0x00, 0x02, 0x06, 0x01, 0x00


//--------------------- .nv.callgraph             --------------------------
	.section	.nv.callgraph,"",@"SHT_CUDA_CALLGRAPH"
	.align	4
	.sectionentsize	8
	.align		4
        /*0000*/ 	.word	0x00000000
	.align		4
        /*0004*/ 	.word	0xffffffff
	.align		4
        /*0008*/ 	.word	0x00000000
	.align		4
        /*000c*/ 	.word	0xfffffffe
	.align		4
        /*0010*/ 	.word	0x00000000
	.align		4
        /*0014*/ 	.word	0xfffffffd
	.align		4
        /*0018*/ 	.word	0x00000000
	.align		4
        /*001c*/ 	.word	0xfffffffc


//--------------------- .text.gluon_tcgen05       --------------------------
	.section	.text.gluon_tcgen05,"ax",@progbits
	.align	128
        .global         gluon_tcgen05
        .type           gluon_tcgen05,@function
        .size           gluon_tcgen05,(.L_x_85 - gluon_tcgen05)
        .other          gluon_tcgen05,@"STO_CUDA_ENTRY STV_DEFAULT"
gluon_tcgen05:
.text.gluon_tcgen05:
[----:B------:R-:W1:Y:S01]  /*0000*/  LDC R1, c[0x0][0x37c] ;  /* 0x0000df00ff017b82 */ /* 0x000e620000000800 */
[----:B------:R-:W2:Y:S02]  /*0010*/  S2R R0, SR_TID.X ;  /* 0x0000000000007919 */ /* 0x000ea40000002100 */
[----:B--2---:R-:W-:-:S13]  /*0020*/  ISETP.GE.U32.AND P2, PT, R0, 0x20, PT ;  /* 0x000000200000780c */ /* 0x004fda0003f46070 */
[----:B------:R-:W-:Y:S05]  /*0030*/  @P2 BRA `(.L_x_0) ;  /* 0x0000000000b82947 */ /* 0x000fea0003800000 */
[----:B------:R-:W2:Y:S01]  /*0040*/  S2UR UR6, SR_CgaCtaId ;  /* 0x00000000000679c3 */ /* 0x000ea20000008800 */
[----:B------:R-:W-:Y:S01]  /*0050*/  NOP ;  /* 0x0000000000007918 */ /* 0x000fe20000000000 */
[----:B------:R-:W-:Y:S02]  /*0060*/  UMOV UR4, 0x40 ;  /* 0x0000004000047882 */ /* 0x000fe40000000000 */
[----:B--2---:R-:W-:-:S09]  /*0070*/  ULEA UR4, UR6, UR4, 0x18 ;  /* 0x0000000406047291 */ /* 0x004fd2000f8ec0ff */
[----:B------:R-:W2:Y:S01]  /*0080*/  LDS.U8 R2, [UR4] ;  /* 0x00000004ff027984 */ /* 0x000ea20008000000 */
[----:B------:R-:W-:Y:S02]  /*0090*/  UMOV UR4, 0x400 ;  /* 0x0000040000047882 */ /* 0x000fe40000000000 */
[----:B------:R-:W-:Y:S01]  /*00a0*/  ULEA UR4, UR6, UR4, 0x18 ;  /* 0x0000000406047291 */ /* 0x000fe2000f8ec0ff */
[----:B--2---:R-:W-:-:S13]  /*00b0*/  ISETP.NE.AND P0, PT, R2, RZ, PT ;  /* 0x000000ff0200720c */ /* 0x004fda0003f05270 */
[----:B------:R-:W-:Y:S05]  /*00c0*/  @P0 BRA `(.L_x_1) ;  /* 0x00000000007c0947 */ /* 0x000fea0003800000 */
[----:B------:R-:W-:-:S13]  /*00d0*/  ELECT P0, URZ, PT ;  /* 0x0000000000ff782f */ /* 0x000fda0003800000 */
[----:B------:R-:W-:Y:S05]  /*00e0*/  @!P0 BRA `(.L_x_2) ;  /* 0x0000000000848947 */ /* 0x000fea0003800000 */
[----:B------:R-:W-:Y:S01]  /*00f0*/  UMOV UR5, 0x2 ;  /* 0x0000000200057882 */ /* 0x000fe20000000000 */
[----:B------:R-:W-:Y:S02]  /*0100*/  IMAD.MOV.U32 R5, RZ, RZ, 0x1 ;  /* 0x00000001ff057424 */ /* 0x000fe400078e00ff */
[----:B------:R-:W-:Y:S02]  /*0110*/  IMAD.MOV.U32 R3, RZ, RZ, 0x3 ;  /* 0x00000003ff037424 */ /* 0x000fe400078e00ff */
[----:B------:R-:W-:Y:S04]  /*0120*/  DEPBAR.LE SB2, 0x36 ;  /* 0x0000ad800000791a */ /* 0x000fe80000000000 */
[----:B------:R-:W2:Y:S02]  /*0130*/  UTCATOMSWS.FIND_AND_SET.ALIGN UP0, UR5, UR5 ;  /* 0x00000005000575e3 */ /* 0x000ea40008000800 */
[----:B--2---:R-:W-:-:S04]  /*0140*/  PLOP3.LUT P0, PT, PT, PT, UP0, 0x80, 0x8 ;  /* 0x000000000008781c */ /* 0x004fc80003f0f008 */
[----:B------:R-:W-:-:S04]  /*0150*/  SEL R2, RZ, 0xffffffff, !P0 ;  /* 0xffffffffff027807 */ /* 0x000fc80004000000 */
[----:B------:R-:W-:Y:S01]  /*0160*/  ISETP.NE.AND P0, PT, R2, RZ, PT ;  /* 0x000000ff0200720c */ /* 0x000fe20003f05270 */
[----:B------:R-:W-:-:S12]  /*0170*/  IMAD.U32 R2, RZ, RZ, UR5 ;  /* 0x00000005ff027e24 */ /* 0x000fd8000f8e00ff */
[----:B------:R-:W-:Y:S05]  /*0180*/  @P0 BRA `(.L_x_3) ;  /* 0x0000000000240947 */ /* 0x000fea0003800000 */
.L_x_4:
[----:B------:R-:W-:Y:S05]  /*0190*/  NANOSLEEP 0x64 ;  /* 0x000000640000795d */ /* 0x000fea0003800000 */
[----:B------:R-:W-:-:S05]  /*01a0*/  UMOV UR5, 0x2 ;  /* 0x0000000200057882 */ /* 0x000fca0000000000 */
[----:B------:R-:W-:Y:S04]  /*01b0*/  DEPBAR.LE SB2, 0x36 ;  /* 0x0000ad800000791a */ /* 0x000fe80000000000 */
[----:B------:R-:W2:Y:S02]  /*01c0*/  UTCATOMSWS.FIND_AND_SET.ALIGN UP0, UR5, UR5 ;  /* 0x00000005000575e3 */ /* 0x000ea40008000800 */
[----:B--2---:R-:W-:-:S04]  /*01d0*/  PLOP3.LUT P0, PT, PT, PT, UP0, 0x80, 0x8 ;  /* 0x000000000008781c */ /* 0x004fc80003f0f008 */
[----:B------:R-:W-:-:S04]  /*01e0*/  SEL R2, RZ, 0xffffffff, !P0 ;  /* 0xffffffffff027807 */ /* 0x000fc80004000000 */
[----:B------:R-:W-:Y:S01]  /*01f0*/  ISETP.NE.AND P0, PT, R2, RZ, PT ;  /* 0x000000ff0200720c */ /* 0x000fe20003f05270 */
[----:B------:R-:W-:-:S12]  /*0200*/  IMAD.U32 R2, RZ, RZ, UR5 ;  /* 0x00000005ff027e24 */ /* 0x000fd8000f8e00ff */
[----:B------:R-:W-:Y:S05]  /*0210*/  @!P0 BRA `(.L_x_4) ;  /* 0xfffffffc00dc8947 */ /* 0x000fea000383ffff */
.L_x_3:
[C---:B------:R-:W-:Y:S01]  /*0220*/  VIADD R4, R2.reuse, 0x10 ;  /* 0x0000001002047836 */ /* 0x040fe20000000000 */
[----:B------:R-:W-:Y:S01]  /*0230*/  UMOV UR5, 0x50 ;  /* 0x0000005000057882 */ /* 0x000fe20000000000 */
[----:B------:R-:W-:Y:S01]  /*0240*/  SHF.L.U32 R3, R3, R2, RZ ;  /* 0x0000000203037219 */ /* 0x000fe200000006ff */
[----:B------:R-:W-:Y:S01]  /*0250*/  ULEA UR5, UR6, UR5, 0x18 ;  /* 0x0000000506057291 */ /* 0x000fe2000f8ec0ff */
[----:B------:R-:W-:Y:S01]  /*0260*/  IMAD.SHL.U32 R2, R2, 0x20, RZ ;  /* 0x0000002002027824 */ /* 0x000fe200078e00ff */
[----:B------:R-:W-:-:S04]  /*0270*/  SHF.L.U32 R4, R5, R4, RZ ;  /* 0x0000000405047219 */ /* 0x000fc800000006ff */
[----:B------:R-:W-:-:S05]  /*0280*/  LOP3.LUT R3, R4, R3, RZ, 0xfc, !PT ;  /* 0x0000000304037212 */ /* 0x000fca00078efcff */
[----:B------:R2:W-:Y:S04]  /*0290*/  ATOMS.OR RZ, [UR5], R3 ;  /* 0x00000003ffff798c */ /* 0x0005e8000b000005 */
[----:B------:R2:W-:Y:S01]  /*02a0*/  STS [UR4], R2 ;  /* 0x00000002ff007988 */ /* 0x0005e20008000804 */
[----:B------:R-:W-:Y:S05]  /*02b0*/  BRA `(.L_x_2) ;  /* 0x0000000000107947 */ /* 0x000fea0003800000 */
.L_x_1:
[----:B------:R-:W-:Y:S01]  /*02c0*/  IMAD.MOV.U32 R3, RZ, RZ, -0x1 ;  /* 0xffffffffff037424 */ /* 0x000fe200078e00ff */
[----:B------:R-:W-:-:S04]  /*02d0*/  MOV R2, 0x300 ;  /* 0x0000030000027802 */ /* 0x000fc80000000f00 */
[----:B------:R2:W-:Y:S03]  /*02e0*/  STS [UR4], R3 ;  /* 0x00000003ff007988 */ /* 0x0005e60008000804 */
[----:B-12---:R-:W-:Y:S05]  /*02f0*/  CALL.REL.NOINC `($__internal_1_$__cuda_sm10x_tcgen05_guardrail_trap_phase_invalid_during_alloc) ;  /* 0x0000002800907944 */ /* 0x006fea0003c00000 */
.L_x_2:
[----:B------:R-:W-:Y:S05]  /*0300*/  WARPSYNC.ALL ;  /* 0x0000000000007948 */ /* 0x000fea0003800000 */
[----:B------:R-:W-:Y:S01]  /*0310*/  NOP ;  /* 0x0000000000007918 */ /* 0x000fe20000000000 */
.L_x_0:
[----:B------:R-:W3:Y:S08]  /*0320*/  S2UR UR4, SR_CgaCtaId ;  /* 0x00000000000479c3 */ /* 0x000ef00000008800 */
[----:B------:R-:W-:Y:S01]  /*0330*/  BAR.SYNC.DEFER_BLOCKING 0x0 ;  /* 0x0000000000007b1d */ /* 0x000fe20000010000 */
[----:B------:R-:W-:-:S05]  /*0340*/  LOP3.LUT R36, R0, 0x7f, RZ, 0xc0, !PT ;  /* 0x0000007f00247812 */ /* 0x000fca00078ec0ff */
[----:B------:R-:W-:Y:S02]  /*0350*/  UMOV UR8, 0x400 ;  /* 0x0000040000087882 */ /* 0x000fe40000000000 */
[----:B--2---:R-:W2:Y:S08]  /*0360*/  LDC R3, c[0x0][0x398] ;  /* 0x0000e600ff037b82 */ /* 0x004eb00000000800 */
[----:B------:R-:W4:Y:S01]  /*0370*/  LDC R6, c[0x0][0x3a0] ;  /* 0x0000e800ff067b82 */ /* 0x000f220000000800 */
[----:B---3--:R-:W-:-:S07]  /*0380*/  ULEA UR8, UR4, UR8, 0x18 ;  /* 0x0000000804087291 */ /* 0x008fce000f8ec0ff */
[----:B------:R-:W3:Y:S02]  /*0390*/  S2UR UR9, SR_CTAID.Y ;  /* 0x00000000000979c3 */ /* 0x000ee40000002600 */
[----:B------:R-:W5:Y:S06]  /*03a0*/  LDS R4, [UR8] ;  /* 0x00000008ff047984 */ /* 0x000f6c0008000800 */
[----:B------:R-:W-:Y:S06]  /*03b0*/  BAR.SYNC.DEFER_BLOCKING 0x0 ;  /* 0x0000000000007b1d */ /* 0x000fec0000010000 */
[----:B------:R-:W-:Y:S05]  /*03c0*/  @P2 BRA `(.L_x_5) ;  /* 0x0000000000182947 */ /* 0x000fea0003800000 */
[----:B------:R-:W-:Y:S01]  /*03d0*/  ELECT P0, URZ, PT ;  /* 0x0000000000ff782f */ /* 0x000fe20003800000 */
[----:B------:R-:W-:Y:S01]  /*03e0*/  IMAD.MOV.U32 R2, RZ, RZ, 0x1 ;  /* 0x00000001ff027424 */ /* 0x000fe200078e00ff */
[----:B------:R-:W-:Y:S01]  /*03f0*/  UMOV UR5, 0x40 ;  /* 0x0000004000057882 */ /* 0x000fe20000000000 */
[----:B------:R-:W-:Y:S01]  /*0400*/  UVIRTCOUNT.DEALLOC.SMPOOL 0x80 ;  /* 0x000000800000784c */ /* 0x000fe20000000000 */
[----:B------:R-:W-:-:S09]  /*0410*/  ULEA UR5, UR4, UR5, 0x18 ;  /* 0x0000000504057291 */ /* 0x000fd2000f8ec0ff */
[----:B------:R5:W-:Y:S03]  /*0420*/  @P0 STS.U8 [UR5], R2 ;  /* 0x00000002ff000988 */ /* 0x000be60008000005 */
.L_x_5:
[----:B------:R-:W5:Y:S01]  /*0430*/  S2UR UR4, SR_CTAID.Z ;  /* 0x00000000000479c3 */ /* 0x000f620000002700 */
[----:B------:R-:W4:Y:S01]  /*0440*/  LDCU UR5, c[0x0][0x370] ;  /* 0x00006e00ff0577ac */ /* 0x000f220008000800 */
[C---:B------:R-:W-:Y:S01]  /*0450*/  ISETP.GE.U32.AND P0, PT, R36.reuse, 0x20, PT ;  /* 0x000000202400780c */ /* 0x040fe20003f06070 */
[----:B--2--5:R-:W-:Y:S01]  /*0460*/  VIADD R2, R3, 0xffffffff ;  /* 0xffffffff03027836 */ /* 0x024fe20000000000 */
[C---:B------:R-:W-:Y:S01]  /*0470*/  ISETP.NE.U32.AND P3, PT, R36.reuse, RZ, PT ;  /* 0x000000ff2400720c */ /* 0x040fe20003f65070 */
[----:B------:R-:W2:Y:S01]  /*0480*/  LDCU UR6, c[0x0][0x374] ;  /* 0x00006e80ff0677ac */ /* 0x000ea20008000800 */
[----:B------:R-:W-:Y:S01]  /*0490*/  LEA R10, R36, UR8, 0x2 ;  /* 0x00000008240a7c11 */ /* 0x000fe2000f8e10ff */
[----:B----4-:R-:W-:Y:S01]  /*04a0*/  VIADD R9, R6, 0xffffffff ;  /* 0xffffffff06097836 */ /* 0x010fe20000000000 */
[----:B------:R-:W4:Y:S01]  /*04b0*/  S2UR UR7, SR_CTAID.X ;  /* 0x00000000000779c3 */ /* 0x000f220000002500 */
[----:B------:R-:W5:Y:S01]  /*04c0*/  LDCU.64 UR20, c[0x0][0x3c0] ;  /* 0x00007800ff1477ac */ /* 0x000f620008000a00 */
[----:B------:R-:W-:Y:S01]  /*04d0*/  R2UR UR23, R4 ;  /* 0x00000000041772ca */ /* 0x000fe200000e0000 */
[----:B------:R-:W-:Y:S04]  /*04e0*/  BSSY.RECONVERGENT B0, `(.L_x_6) ;  /* 0x0000011000007945 */ /* 0x000fe80003800200 */
[----:B------:R3:W-:Y:S01]  /*04f0*/  @!P0 STS [R10], RZ ;  /* 0x000000ff0a008388 */ /* 0x0007e20000000800 */
[----:B------:R-:W-:-:S03]  /*0500*/  NOP ;  /* 0x0000000000007918 */ /* 0x000fc60000000000 */
[----:B------:R3:W-:Y:S02]  /*0510*/  @!P3 STS [UR8+0x24], R2 ;  /* 0x00002402ff00b988 */ /* 0x0007e40008000808 */
[----:B--23--:R-:W-:Y:S02]  /*0520*/  UIMAD UR4, UR4, UR6, UR9 ;  /* 0x00000006040472a4 */ /* 0x00cfe4000f8e0209 */
[----:B------:R2:W-:Y:S02]  /*0530*/  @!P3 STS [UR8+0x20], R9 ;  /* 0x00002009ff00b988 */ /* 0x0005e40008000808 */
[----:B----4-:R-:W-:-:S04]  /*0540*/  UIMAD UR4, UR4, UR5, UR7 ;  /* 0x00000005040472a4 */ /* 0x010fc8000f8e0207 */
[----:B------:R-:W-:-:S04]  /*0550*/  UIMAD UR4, UR4, 0x180, URZ ;  /* 0x00000180040478a4 */ /* 0x000fc8000f8e02ff */
[----:B-----5:R-:W-:-:S04]  /*0560*/  UIADD3 UR24, UP0, UPT, UR4, UR20, URZ ;  /* 0x0000001404187290 */ /* 0x020fc8000ff1e0ff */
[----:B------:R-:W-:Y:S01]  /*0570*/  ULEA.HI.X.SX32 UR25, UR4, UR21, 0x1, UP0 ;  /* 0x0000001504197291 */ /* 0x000fe200080f0eff */
[----:B--2---:R-:W-:Y:S11]  /*0580*/  @P3 BRA `(.L_x_7) ;  /* 0x0000000000183947 */ /* 0x004ff60003800000 */
[----:B------:R-:W2:Y:S01]  /*0590*/  LDS R3, [UR8+0x8] ;  /* 0x00000808ff037984 */ /* 0x000ea20008000800 */
[----:B------:R-:W3:Y:S01]  /*05a0*/  LDC.64 R12, c[0x0][0x380] ;  /* 0x0000e000ff0c7b82 */ /* 0x000ee20000000a00 */
[----:B------:R-:W-:Y:S02]  /*05b0*/  IMAD.MOV.U32 R4, RZ, RZ, 0x70 ;  /* 0x00000070ff047424 */ /* 0x000fe400078e00ff */
[----:B---3--:R3:W-:Y:S03]  /*05c0*/  STS.64 [UR8], R12 ;  /* 0x0000000cff007988 */ /* 0x0087e60008000a08 */
[----:B--2---:R-:W-:-:S05]  /*05d0*/  LOP3.LUT R3, R3, 0x10, R4, 0xd8, !PT ;  /* 0x0000001003037812 */ /* 0x004fca00078ed804 */
[----:B------:R3:W-:Y:S02]  /*05e0*/  STS [UR8+0x8], R3 ;  /* 0x00000803ff007988 */ /* 0x0007e40008000808 */
.L_x_7:
[----:B------:R-:W-:Y:S05]  /*05f0*/  BSYNC.RECONVERGENT B0 ;  /* 0x0000000000007941 */ /* 0x000fea0003800200 */
.L_x_6:
[----:B------:R-:W-:Y:S04]  /*0600*/  BSSY.RECONVERGENT B0, `(.L_x_8) ;  /* 0x000000a000007945 */ /* 0x000fe80003800200 */
[----:B------:R-:W-:Y:S05]  /*0610*/  @P3 BRA `(.L_x_9) ;  /* 0x0000000000203947 */ /* 0x000fea0003800000 */
[----:B---3--:R-:W2:Y:S01]  /*0620*/  LDS R3, [UR8+0x34] ;  /* 0x00003408ff037984 */ /* 0x008ea20008000800 */
[----:B------:R-:W-:Y:S02]  /*0630*/  IMAD.MOV.U32 R4, RZ, RZ, 0x3f000000 ;  /* 0x3f000000ff047424 */ /* 0x000fe400078e00ff */
[----:B------:R-:W-:Y:S01]  /*0640*/  @!P3 IMAD.MOV.U32 R5, RZ, RZ, 0x3f ;  /* 0x0000003fff05b424 */ /* 0x000fe200078e00ff */
[----:B------:R-:W3:Y:S02]  /*0650*/  @!P3 LDS R8, [UR8+0x38] ;  /* 0x00003808ff08b984 */ /* 0x000ee40008000800 */
[----:B--2---:R-:W-:Y:S02]  /*0660*/  LOP3.LUT R3, R3, 0xff000000, R4, 0xb8, !PT ;  /* 0xff00000003037812 */ /* 0x004fe400078eb804 */
[----:B---3--:R-:W-:-:S03]  /*0670*/  @!P3 LOP3.LUT R4, R8, 0xff, R5, 0xb8, !PT ;  /* 0x000000ff0804b812 */ /* 0x008fc600078eb805 */
[----:B------:R2:W-:Y:S04]  /*0680*/  STS [UR8+0x34], R3 ;  /* 0x00003403ff007988 */ /* 0x0005e80008000808 */
[----:B------:R2:W-:Y:S02]  /*0690*/  @!P3 STS [UR8+0x38], R4 ;  /* 0x00003804ff00b988 */ /* 0x0005e40008000808 */
.L_x_9:
[----:B------:R-:W-:Y:S05]  /*06a0*/  BSYNC.RECONVERGENT B0 ;  /* 0x0000000000007941 */ /* 0x000fea0003800200 */
.L_x_8:
[----:B------:R-:W-:Y:S04]  /*06b0*/  BSSY.RECONVERGENT B0, `(.L_x_10) ;  /* 0x000000e000007945 */ /* 0x000fe80003800200 */
[----:B------:R-:W-:Y:S05]  /*06c0*/  @P3 BRA `(.L_x_11) ;  /* 0x0000000000303947 */ /* 0x000fea0003800000 */
[----:B--2---:R-:W2:Y:S01]  /*06d0*/  LDS R4, [UR8+0x34] ;  /* 0x00003408ff047984 */ /* 0x004ea20008000800 */
[----:B---3--:R-:W3:Y:S03]  /*06e0*/  LDC.64 R12, c[0x0][0x3a8] ;  /* 0x0000ea00ff0c7b82 */ /* 0x008ee60000000a00 */
[----:B------:R-:W4:Y:S01]  /*06f0*/  LDS R3, [UR8+0x1c] ;  /* 0x00001c08ff037984 */ /* 0x000f220008000800 */
[C---:B---3--:R-:W-:Y:S01]  /*0700*/  SHF.L.U64.HI R8, R12.reuse, 0x1, R13 ;  /* 0x000000010c087819 */ /* 0x048fe2000001020d */
[----:B------:R-:W-:-:S03]  /*0710*/  IMAD.SHL.U32 R5, R12, 0x2, RZ ;  /* 0x000000020c057824 */ /* 0x000fc600078e00ff */
[--C-:B------:R-:W-:Y:S02]  /*0720*/  SHF.R.U32.HI R12, RZ, 0x4, R8.reuse ;  /* 0x00000004ff0c7819 */ /* 0x100fe40000011608 */
[----:B------:R-:W-:-:S05]  /*0730*/  SHF.R.U64 R5, R5, 0x4, R8 ;  /* 0x0000000405057819 */ /* 0x000fca0000001208 */
[----:B------:R5:W-:Y:S01]  /*0740*/  STS [UR8+0xc], R5 ;  /* 0x00000c05ff007988 */ /* 0x000be20008000808 */
[----:B--2---:R-:W-:Y:S02]  /*0750*/  LOP3.LUT R4, R4, 0x7, RZ, 0xb8, !PT ;  /* 0x0000000704047812 */ /* 0x004fe400078eb8ff */
[----:B----4-:R-:W-:-:S03]  /*0760*/  LOP3.LUT R3, R3, 0xf, R12, 0xb8, !PT ;  /* 0x0000000f03037812 */ /* 0x010fc600078eb80c */
[----:B------:R5:W-:Y:S04]  /*0770*/  STS [UR8+0x34], R4 ;  /* 0x00003404ff007988 */ /* 0x000be80008000808 */
[----:B------:R5:W-:Y:S02]  /*0780*/  STS [UR8+0x1c], R3 ;  /* 0x00001c03ff007988 */ /* 0x000be40008000808 */
.L_x_11:
[----:B------:R-:W-:Y:S05]  /*0790*/  BSYNC.RECONVERGENT B0 ;  /* 0x0000000000007941 */ /* 0x000fea0003800200 */
.L_x_10:
[----:B------:R-:W-:Y:S04]  /*07a0*/  BSSY.RECONVERGENT B1, `(.L_x_12) ;  /* 0x000001a000017945 */ /* 0x000fe80003800200 */
[----:B------:R-:W-:Y:S04]  /*07b0*/  BSSY.RELIABLE B0, `(.L_x_13) ;  /* 0x0000015000007945 */ /* 0x000fe80003800100 */
[----:B------:R-:W-:Y:S05]  /*07c0*/  @P3 BRA `(.L_x_14) ;  /* 0x0000000000203947 */ /* 0x000fea0003800000 */
[----:B--23-5:R-:W2:Y:S02]  /*07d0*/  LDS R3, [UR8+0x34] ;  /* 0x00003408ff037984 */ /* 0x02cea40008000800 */
[----:B--2---:R-:W-:-:S05]  /*07e0*/  LOP3.LUT R3, R3, 0x38, RZ, 0xb8, !PT ;  /* 0x0000003803037812 */ /* 0x004fca00078eb8ff */
[----:B------:R2:W-:Y:S01]  /*07f0*/  STS [UR8+0x34], R3 ;  /* 0x00003403ff007988 */ /* 0x0005e20008000808 */
[----:B------:R-:W-:Y:S05]  /*0800*/  @P3 BRA `(.L_x_15) ;  /* 0x0000000000203947 */ /* 0x000fea0003800000 */
[----:B--2---:R-:W2:Y:S01]  /*0810*/  LDS R3, [UR8+0x8] ;  /* 0x00000808ff037984 */ /* 0x004ea20008000800 */
[----:B------:R-:W-:-:S05]  /*0820*/  IMAD.MOV.U32 R4, RZ, RZ, 0x780 ;  /* 0x00000780ff047424 */ /* 0x000fca00078e00ff */
[----:B--2---:R-:W-:-:S05]  /*0830*/  LOP3.LUT R3, R3, 0x300, R4, 0xd8, !PT ;  /* 0x0000030003037812 */ /* 0x004fca00078ed804 */
[----:B------:R4:W-:Y:S02]  /*0840*/  STS [UR8+0x8], R3 ;  /* 0x00000803ff007988 */ /* 0x0009e40008000808 */
.L_x_14:
[----:B------:R-:W-:Y:S05]  /*0850*/  @P3 BRA `(.L_x_16) ;  /* 0x0000000000283947 */ /* 0x000fea0003800000 */
[----:B--2345:R-:W2:Y:S02]  /*0860*/  LDS R3, [UR8+0x8] ;  /* 0x00000808ff037984 */ /* 0x03cea40008000800 */
[----:B--2---:R-:W-:-:S05]  /*0870*/  LOP3.LUT R3, R3, 0x1800, RZ, 0xb8, !PT ;  /* 0x0000180003037812 */ /* 0x004fca00078eb8ff */
[----:B------:R3:W-:Y:S02]  /*0880*/  STS [UR8+0x8], R3 ;  /* 0x00000803ff007988 */ /* 0x0007e40008000808 */
.L_x_15:
[----:B------:R-:W-:Y:S05]  /*0890*/  @P3 BREAK.RELIABLE B0 ;  /* 0x0000000000003942 */ /* 0x000fea0003800100 */
[----:B------:R-:W-:Y:S05]  /*08a0*/  @P3 BRA `(.L_x_17) ;  /* 0x0000000000243947 */ /* 0x000fea0003800000 */
[----:B------:R-:W4:Y:S01]  /*08b0*/  LDS R4, [UR8+0x8] ;  /* 0x00000808ff047984 */ /* 0x000f220008000800 */
[----:B--23--:R-:W-:-:S05]  /*08c0*/  IMAD.MOV.U32 R3, RZ, RZ, 0x6000 ;  /* 0x00006000ff037424 */ /* 0x00cfca00078e00ff */
[----:B----4-:R-:W-:-:S04]  /*08d0*/  LOP3.LUT R3, R4, 0x6000, R3, 0xd8, !PT ;  /* 0x0000600004037812 */ /* 0x010fc800078ed803 */
[----:B------:R-:W-:-:S05]  /*08e0*/  LOP3.LUT R3, R3, 0x400000, RZ, 0xb8, !PT ;  /* 0x0040000003037812 */ /* 0x000fca00078eb8ff */
[----:B------:R2:W-:Y:S02]  /*08f0*/  STS [UR8+0x8], R3 ;  /* 0x00000803ff007988 */ /* 0x0005e40008000808 */
.L_x_16:
[----:B------:R-:W-:Y:S05]  /*0900*/  BSYNC.RELIABLE B0 ;  /* 0x0000000000007941 */ /* 0x000fea0003800100 */
.L_x_13:
[----:B--2345:R-:W2:Y:S02]  /*0910*/  @!P3 LDS R3, [UR8+0x8] ;  /* 0x00000808ff03b984 */ /* 0x03cea40008000800 */
[----:B--2---:R-:W-:-:S05]  /*0920*/  @!P3 LOP3.LUT R3, R3, 0x8000, RZ, 0xb8, !PT ;  /* 0x000080000303b812 */ /* 0x004fca00078eb8ff */
[----:B------:R4:W-:Y:S02]  /*0930*/  @!P3 STS [UR8+0x8], R3 ;  /* 0x00000803ff00b988 */ /* 0x0009e40008000808 */
.L_x_17:
[----:B------:R-:W-:Y:S05]  /*0940*/  BSYNC.RECONVERGENT B1 ;  /* 0x0000000000017941 */ /* 0x000fea0003800200 */
.L_x_12:
[----:B------:R-:W-:Y:S05]  /*0950*/  WARPSYNC.ALL ;  /* 0x0000000000007948 */ /* 0x000fea0003800000 */
[----:B------:R-:W-:Y:S01]  /*0960*/  NOP ;  /* 0x0000000000007918 */ /* 0x000fe20000000000 */
[----:B------:R-:W-:Y:S05]  /*0970*/  @P0 BRA `(.L_x_18) ;  /* 0x0000000000300947 */ /* 0x000fea0003800000 */
[----:B--234-:R-:W2:Y:S01]  /*0980*/  S2R R3, SR_LANEID ;  /* 0x0000000000037919 */ /* 0x01cea20000000000 */
[----:B------:R-:W-:Y:S05]  /*0990*/  WARPSYNC.ALL ;  /* 0x0000000000007948 */ /* 0x000fea0003800000 */
[----:B------:R-:W-:Y:S01]  /*09a0*/  NOP ;  /* 0x0000000000007918 */ /* 0x000fe20000000000 */
[----:B--2---:R-:W-:-:S05]  /*09b0*/  IMAD.SHL.U32 R3, R3, 0x4, RZ ;  /* 0x0000000403037824 */ /* 0x004fca00078e00ff */
[----:B------:R-:W2:Y:S01]  /*09c0*/  LDS R7, [R3+UR8] ;  /* 0x0000000803077984 */ /* 0x000ea20008000800 */
[----:B------:R-:W-:-:S05]  /*09d0*/  IADD3 R4, P1, PT, R3, UR24, RZ ;  /* 0x0000001803047c10 */ /* 0x000fca000ff3e0ff */
[----:B------:R-:W-:-:S05]  /*09e0*/  IMAD.X R5, RZ, RZ, UR25, P1 ;  /* 0x00000019ff057e24 */ /* 0x000fca00088e06ff */
[----:B--2---:R5:W2:Y:S01]  /*09f0*/  ATOMG.E.EXCH.STRONG.GPU PT, RZ, [R4], R7 ;  /* 0x0000000704ff73a8 */ /* 0x004aa200041ee100 */
[----:B------:R-:W-:-:S04]  /*0a00*/  DEPBAR {5,4,3,2,1,0} ;  /* 0x0000003f0000791a */ /* 0x000fc80000000000 */
[----:B------:R-:W3:Y:S02]  /*0a10*/  CCTL.E.C.LDCU.IV.DEEP [UR24] ;  /* 0x0000000018007540 */ /* 0x000ee40009c08000 */
[----:B---3--:R5:W-:Y:S01]  /*0a20*/  UTMACCTL.IV [UR24] ;  /* 0x00000000180079b9 */ /* 0x008be20008000000 */
[----:B------:R-:W-:Y:S01]  /*0a30*/  NOP ;  /* 0x0000000000007918 */ /* 0x000fe20000000000 */
.L_x_18:
[----:B------:R-:W-:Y:S05]  /*0a40*/  @P0 BRA `(.L_x_19) ;  /* 0x00000000000c0947 */ /* 0x000fea0003800000 */
[----:B------:R0:W-:Y:S01]  /*0a50*/  UTMACMDFLUSH ;  /* 0x00000000000079b7 */ /* 0x0001e20000000000 */
[----:B------:R-:W-:Y:S05]  /*0a60*/  @P0 BRA `(.L_x_19) ;  /* 0x0000000000040947 */ /* 0x000fea0003800000 */
[----:B------:R-:W-:-:S04]  /*0a70*/  DEPBAR.LE SB0, 0x0 ;  /* 0x000080000000791a */ /* 0x000fc80000000000 */
.L_x_19:
[----:B------:R-:W-:Y:S05]  /*0a80*/  WARPSYNC.ALL ;  /* 0x0000000000007948 */ /* 0x000fea0003800000 */
[----:B------:R-:W-:Y:S01]  /*0a90*/  NOP ;  /* 0x0000000000007918 */ /* 0x000fe20000000000 */
[----:B--2---:R-:W-:Y:S06]  /*0aa0*/  BAR.SYNC.DEFER_BLOCKING 0x0 ;  /* 0x0000000000007b1d */ /* 0x004fec0000010000 */
[----:B------:R-:W-:Y:S02]  /*0ab0*/  BSSY.RECONVERGENT B1, `(.L_x_20) ;  /* 0x000000b000017945 */ /* 0x000fe40003800200 */
[----:B------:R-:W-:Y:S06]  /*0ac0*/  BAR.SYNC.DEFER_BLOCKING 0x0 ;  /* 0x0000000000007b1d */ /* 0x000fec0000010000 */
[----:B------:R2:W-:Y:S01]  /*0ad0*/  @!P0 STS [R10], RZ ;  /* 0x000000ff0a008388 */ /* 0x0005e20000000800 */
[----:B------:R-:W-:Y:S01]  /*0ae0*/  NOP ;  /* 0x0000000000007918 */ /* 0x000fe20000000000 */
[----:B------:R-:W-:Y:S05]  /*0af0*/  @P3 BRA `(.L_x_21) ;  /* 0x0000000000183947 */ /* 0x000fea0003800000 */
[----:B---34-:R-:W3:Y:S01]  /*0b00*/  LDS R3, [UR8+0x8] ;  /* 0x00000808ff037984 */ /* 0x018ee20008000800 */
[----:B------:R-:W4:Y:S01]  /*0b10*/  LDC.64 R12, c[0x0][0x388] ;  /* 0x0000e200ff0c7b82 */ /* 0x000f220000000a00 */
[----:B-----5:R-:W-:Y:S02]  /*0b20*/  IMAD.MOV.U32 R4, RZ, RZ, 0x70 ;  /* 0x00000070ff047424 */ /* 0x020fe400078e00ff */
[----:B----4-:R4:W-:Y:S03]  /*0b30*/  STS.64 [UR8], R12 ;  /* 0x0000000cff007988 */ /* 0x0109e60008000a08 */
[----:B---3--:R-:W-:-:S05]  /*0b40*/  LOP3.LUT R3, R3, 0x10, R4, 0xd8, !PT ;  /* 0x0000001003037812 */ /* 0x008fca00078ed804 */
[----:B------:R4:W-:Y:S02]  /*0b50*/  STS [UR8+0x8], R3 ;  /* 0x00000803ff007988 */ /* 0x0009e40008000808 */
.L_x_21:
[----:B-----5:R-:W-:Y:S05]  /*0b60*/  BSYNC.RECONVERGENT B1 ;  /* 0x0000000000017941 */ /* 0x020fea0003800200 */
.L_x_20:
[----:B------:R-:W-:Y:S04]  /*0b70*/  BSSY.RECONVERGENT B2, `(.L_x_22) ;  /* 0x000000f000027945 */ /* 0x000fe80003800200 */
[----:B------:R-:W-:Y:S04]  /*0b80*/  BSSY.RELIABLE B1, `(.L_x_23) ;  /* 0x000000c000017945 */ /* 0x000fe80003800100 */
[----:B------:R-:W-:Y:S05]  /*0b90*/  @P3 BRA `(.L_x_24) ;  /* 0x0000000000283947 */ /* 0x000fea0003800000 */
[----:B---34-:R-:W3:Y:S01]  /*0ba0*/  LDS R3, [UR8+0x34] ;  /* 0x00003408ff037984 */ /* 0x018ee20008000800 */
[----:B------:R-:W-:Y:S01]  /*0bb0*/  IMAD.MOV.U32 R4, RZ, RZ, 0x3f000000 ;  /* 0x3f000000ff047424 */ /* 0x000fe200078e00ff */
[----:B------:R-:W-:Y:S05]  /*0bc0*/  @P3 BREAK.RELIABLE B1 ;  /* 0x0000000000013942 */ /* 0x000fea0003800100 */
[----:B---3--:R-:W-:-:S05]  /*0bd0*/  LOP3.LUT R3, R3, 0xff000000, R4, 0xb8, !PT ;  /* 0xff00000003037812 */ /* 0x008fca00078eb804 */
[----:B------:R3:W-:Y:S01]  /*0be0*/  STS [UR8+0x34], R3 ;  /* 0x00003403ff007988 */ /* 0x0007e20008000808 */
[----:B------:R-:W-:Y:S05]  /*0bf0*/  @P3 BRA `(.L_x_25) ;  /* 0x0000000000183947 */ /* 0x000fea0003800000 */
[----:B---3--:R-:W3:Y:S01]  /*0c00*/  LDS R3, [UR8+0x38] ;  /* 0x00003808ff037984 */ /* 0x008ee20008000800 */
[----:B------:R-:W-:-:S05]  /*0c10*/  IMAD.MOV.U32 R4, RZ, RZ, 0x3f ;  /* 0x0000003fff047424 */ /* 0x000fca00078e00ff */
[----:B---3--:R-:W-:-:S05]  /*0c20*/  LOP3.LUT R3, R3, 0xff, R4, 0xb8, !PT ;  /* 0x000000ff03037812 */ /* 0x008fca00078eb804 */
[----:B------:R5:W-:Y:S02]  /*0c30*/  STS [UR8+0x38], R3 ;  /* 0x00003803ff007988 */ /* 0x000be40008000808 */
.L_x_24:
[----:B------:R-:W-:Y:S05]  /*0c40*/  BSYNC.RELIABLE B1 ;  /* 0x0000000000017941 */ /* 0x000fea0003800100 */
.L_x_23:
[----:B------:R2:W-:Y:S02]  /*0c50*/  @!P3 STS [UR8+0x20], R9 ;  /* 0x00002009ff00b988 */ /* 0x0005e40008000808 */
.L_x_25:
[----:B------:R-:W-:Y:S05]  /*0c60*/  BSYNC.RECONVERGENT B2 ;  /* 0x0000000000027941 */ /* 0x000fea0003800200 */
.L_x_22:
[----:B------:R-:W-:Y:S05]  /*0c70*/  WARPSYNC.ALL ;  /* 0x0000000000007948 */ /* 0x000fea0003800000 */
[----:B------:R-:W-:Y:S01]  /*0c80*/  NOP ;  /* 0x0000000000007918 */ /* 0x000fe20000000000 */
[----:B---345:R-:W3:Y:S01]  /*0c90*/  LDC R3, c[0x0][0x39c] ;  /* 0x0000e700ff037b82 */ /* 0x038ee20000000800 */
[----:B------:R-:W-:Y:S01]  /*0ca0*/  BSSY.RECONVERGENT B2, `(.L_x_26) ;  /* 0x0000010000027945 */ /* 0x000fe20003800200 */
[----:B---3--:R-:W-:-:S05]  /*0cb0*/  VIADD R3, R3, 0xffffffff ;  /* 0xffffffff03037836 */ /* 0x008fca0000000000 */
[----:B------:R3:W-:Y:S01]  /*0cc0*/  @!P3 STS [UR8+0x24], R3 ;  /* 0x00002403ff00b988 */ /* 0x0007e20008000808 */
[----:B------:R-:W-:Y:S05]  /*0cd0*/  @P3 BRA `(.L_x_27) ;  /* 0x0000000000303947 */ /* 0x000fea0003800000 */
[----:B------:R-:W4:Y:S01]  /*0ce0*/  LDS R5, [UR8+0x34] ;  /* 0x00003408ff057984 */ /* 0x000f220008000800 */
[----:B------:R-:W5:Y:S03]  /*0cf0*/  LDC.64 R12, c[0x0][0x3b0] ;  /* 0x0000ec00ff0c7b82 */ /* 0x000f660000000a00 */
[----:B------:R-:W2:Y:S01]  /*0d00*/  LDS R4, [UR8+0x1c] ;  /* 0x00001c08ff047984 */ /* 0x000ea20008000800 */
[C---:B-----5:R-:W-:Y:S01]  /*0d10*/  SHF.L.U64.HI R8, R12.reuse, 0x1, R13 ;  /* 0x000000010c087819 */ /* 0x060fe2000001020d */
[----:B------:R-:W-:-:S03]  /*0d20*/  IMAD.SHL.U32 R7, R12, 0x2, RZ ;  /* 0x000000020c077824 */ /* 0x000fc600078e00ff */
[--C-:B--2---:R-:W-:Y:S02]  /*0d30*/  SHF.R.U32.HI R9, RZ, 0x4, R8.reuse ;  /* 0x00000004ff097819 */ /* 0x104fe40000011608 */
[----:B------:R-:W-:-:S05]  /*0d40*/  SHF.R.U64 R7, R7, 0x4, R8 ;  /* 0x0000000407077819 */ /* 0x000fca0000001208 */
[----:B------:R5:W-:Y:S01]  /*0d50*/  STS [UR8+0xc], R7 ;  /* 0x00000c07ff007988 */ /* 0x000be20008000808 */
[----:B----4-:R-:W-:Y:S02]  /*0d60*/  LOP3.LUT R5, R5, 0x7, RZ, 0xb8, !PT ;  /* 0x0000000705057812 */ /* 0x010fe400078eb8ff */
[----:B------:R-:W-:-:S03]  /*0d70*/  LOP3.LUT R4, R4, 0xf, R9, 0xb8, !PT ;  /* 0x0000000f04047812 */ /* 0x000fc600078eb809 */
[----:B------:R5:W-:Y:S04]  /*0d80*/  STS [UR8+0x34], R5 ;  /* 0x00003405ff007988 */ /* 0x000be80008000808 */
[----:B------:R5:W-:Y:S02]  /*0d90*/  STS [UR8+0x1c], R4 ;  /* 0x00001c04ff007988 */ /* 0x000be40008000808 */
.L_x_27:
[----:B------:R-:W-:Y:S05]  /*0da0*/  BSYNC.RECONVERGENT B2 ;  /* 0x0000000000027941 */ /* 0x000fea0003800200 */
.L_x_26:
[----:B------:R-:W-:Y:S04]  /*0db0*/  BSSY.RECONVERGENT B3, `(.L_x_28) ;  /* 0x000001a000037945 */ /* 0x000fe80003800200 */
[----:B------:R-:W-:Y:S04]  /*0dc0*/  BSSY.RELIABLE B2, `(.L_x_29) ;  /* 0x0000015000027945 */ /* 0x000fe80003800100 */
[----:B------:R-:W-:Y:S05]  /*0dd0*/  @P3 BRA `(.L_x_30) ;  /* 0x0000000000203947 */ /* 0x000fea0003800000 */
[----:B-----5:R-:W4:Y:S02]  /*0de0*/  LDS R4, [UR8+0x34] ;  /* 0x00003408ff047984 */ /* 0x020f240008000800 */
[----:B----4-:R-:W-:-:S05]  /*0df0*/  LOP3.LUT R4, R4, 0x38, RZ, 0xb8, !PT ;  /* 0x0000003804047812 */ /* 0x010fca00078eb8ff */
[----:B------:R4:W-:Y:S01]  /*0e00*/  STS [UR8+0x34], R4 ;  /* 0x00003404ff007988 */ /* 0x0009e20008000808 */
[----:B------:R-:W-:Y:S05]  /*0e10*/  @P3 BRA `(.L_x_31) ;  /* 0x0000000000203947 */ /* 0x000fea0003800000 */
[----:B----4-:R-:W4:Y:S01]  /*0e20*/  LDS R4, [UR8+0x8] ;  /* 0x00000808ff047984 */ /* 0x010f220008000800 */
[----:B------:R-:W-:-:S05]  /*0e30*/  IMAD.MOV.U32 R5, RZ, RZ, 0x780 ;  /* 0x00000780ff057424 */ /* 0x000fca00078e00ff */
[----:B----4-:R-:W-:-:S05]  /*0e40*/  LOP3.LUT R4, R4, 0x300, R5, 0xd8, !PT ;  /* 0x0000030004047812 */ /* 0x010fca00078ed805 */
[----:B------:R4:W-:Y:S02]  /*0e50*/  STS [UR8+0x8], R4 ;  /* 0x00000804ff007988 */ /* 0x0009e40008000808 */
.L_x_30:
[----:B------:R-:W-:Y:S05]  /*0e60*/  @P3 BRA `(.L_x_32) ;  /* 0x0000000000283947 */ /* 0x000fea0003800000 */
[----:B----45:R-:W4:Y:S02]  /*0e70*/  LDS R4, [UR8+0x8] ;  /* 0x00000808ff047984 */ /* 0x030f240008000800 */
[----:B----4-:R-:W-:-:S05]  /*0e80*/  LOP3.LUT R4, R4, 0x1800, RZ, 0xb8, !PT ;  /* 0x0000180004047812 */ /* 0x010fca00078eb8ff */
[----:B------:R5:W-:Y:S02]  /*0e90*/  STS [UR8+0x8], R4 ;  /* 0x00000804ff007988 */ /* 0x000be40008000808 */
.L_x_31:
[----:B------:R-:W-:Y:S05]  /*0ea0*/  @P3 BREAK.RELIABLE B2 ;  /* 0x0000000000023942 */ /* 0x000fea0003800100 */
[----:B------:R-:W-:Y:S05]  /*0eb0*/  @P3 BRA `(.L_x_33) ;  /* 0x0000000000243947 */ /* 0x000fea0003800000 */
[----:B----45:R-:W4:Y:S01]  /*0ec0*/  LDS R4, [UR8+0x8] ;  /* 0x00000808ff047984 */ /* 0x030f220008000800 */
[----:B------:R-:W-:-:S05]  /*0ed0*/  IMAD.MOV.U32 R5, RZ, RZ, 0x6000 ;  /* 0x00006000ff057424 */ /* 0x000fca00078e00ff */
[----:B----4-:R-:W-:-:S04]  /*0ee0*/  LOP3.LUT R4, R4, 0x6000, R5, 0xd8, !PT ;  /* 0x0000600004047812 */ /* 0x010fc800078ed805 */
[----:B------:R-:W-:-:S05]  /*0ef0*/  LOP3.LUT R4, R4, 0x400000, RZ, 0xb8, !PT ;  /* 0x0040000004047812 */ /* 0x000fca00078eb8ff */
[----:B------:R4:W-:Y:S02]  /*0f00*/  STS [UR8+0x8], R4 ;  /* 0x00000804ff007988 */ /* 0x0009e40008000808 */
.L_x_32:
[----:B------:R-:W-:Y:S05]  /*0f10*/  BSYNC.RELIABLE B2 ;  /* 0x0000000000027941 */ /* 0x000fea0003800100 */
.L_x_29:
[----:B----45:R-:W4:Y:S02]  /*0f20*/  @!P3 LDS R4, [UR8+0x8] ;  /* 0x00000808ff04b984 */ /* 0x030f240008000800 */
[----:B----4-:R-:W-:-:S05]  /*0f30*/  @!P3 LOP3.LUT R4, R4, 0x8000, RZ, 0xb8, !PT ;  /* 0x000080000404b812 */ /* 0x010fca00078eb8ff */
[----:B------:R4:W-:Y:S02]  /*0f40*/  @!P3 STS [UR8+0x8], R4 ;  /* 0x00000804ff00b988 */ /* 0x0009e40008000808 */
.L_x_33:
[----:B------:R-:W-:Y:S05]  /*0f50*/  BSYNC.RECONVERGENT B3 ;  /* 0x0000000000037941 */ /* 0x000fea0003800200 */
.L_x_28:
[----:B------:R-:W-:Y:S05]  /*0f60*/  WARPSYNC.ALL ;  /* 0x0000000000007948 */ /* 0x000fea0003800000 */
[----:B------:R-:W-:Y:S01]  /*0f70*/  NOP ;  /* 0x0000000000007918 */ /* 0x000fe20000000000 */
[----:B------:R-:W-:-:S04]  /*0f80*/  UIADD3 UR5, UPT, UPT, UR4, 0x80, URZ ;  /* 0x0000008004057890 */ /* 0x000fc8000fffe0ff */
[----:B------:R-:W-:-:S04]  /*0f90*/  UIADD3 UR26, UP0, UPT, UR5, UR20, URZ ;  /* 0x00000014051a7290 */ /* 0x000fc8000ff1e0ff */
[----:B------:R-:W-:Y:S01]  /*0fa0*/  ULEA.HI.X.SX32 UR27, UR5, UR21, 0x1, UP0 ;  /* 0x00000015051b7291 */ /* 0x000fe200080f0eff */
[----:B------:R-:W-:Y:S11]  /*0fb0*/  @P0 BRA `(.L_x_34) ;  /* 0x0000000000300947 */ /* 0x000ff60003800000 */
[----:B----45:R-:W4:Y:S01]  /*0fc0*/  S2R R4, SR_LANEID ;  /* 0x0000000000047919 */ /* 0x030f220000000000 */
[----:B------:R-:W-:Y:S05]  /*0fd0*/  WARPSYNC.ALL ;  /* 0x0000000000007948 */ /* 0x000fea0003800000 */
[----:B------:R-:W-:Y:S01]  /*0fe0*/  NOP ;  /* 0x0000000000007918 */ /* 0x000fe20000000000 */
[----:B----4-:R-:W-:-:S05]  /*0ff0*/  IMAD.SHL.U32 R8, R4, 0x4, RZ ;  /* 0x0000000404087824 */ /* 0x010fca00078e00ff */
[----:B------:R-:W4:Y:S01]  /*1000*/  LDS R7, [R8+UR8] ;  /* 0x0000000808077984 */ /* 0x000f220008000800 */
[----:B------:R-:W-:-:S05]  /*1010*/  IADD3 R4, P1, PT, R8, UR26, RZ ;  /* 0x0000001a08047c10 */ /* 0x000fca000ff3e0ff */
[----:B------:R-:W-:-:S05]  /*1020*/  IMAD.X R5, RZ, RZ, UR27, P1 ;  /* 0x0000001bff057e24 */ /* 0x000fca00088e06ff */
[----:B----4-:R4:W5:Y:S01]  /*1030*/  ATOMG.E.EXCH.STRONG.GPU PT, RZ, [R4], R7 ;  /* 0x0000000704ff73a8 */ /* 0x01096200041ee100 */
[----:B------:R-:W-:-:S04]  /*1040*/  DEPBAR {5,4,3,2,1,0} ;  /* 0x0000003f0000791a */ /* 0x000fc80000000000 */
[----:B------:R-:W2:Y:S02]  /*1050*/  CCTL.E.C.LDCU.IV.DEEP [UR26] ;  /* 0x000000001a007540 */ /* 0x000ea40009c08000 */
[----:B--2---:R4:W-:Y:S01]  /*1060*/  UTMACCTL.IV [UR26] ;  /* 0x000000001a0079b9 */ /* 0x0049e20008000000 */
[----:B------:R-:W-:Y:S01]  /*1070*/  NOP ;  /* 0x0000000000007918 */ /* 0x000fe20000000000 */
.L_x_34:
[----:B------:R-:W-:Y:S05]  /*1080*/  @P0 BRA `(.L_x_35) ;  /* 0x00000000000c0947 */ /* 0x000fea0003800000 */
[----:B------:R0:W-:Y:S01]  /*1090*/  UTMACMDFLUSH ;  /* 0x00000000000079b7 */ /* 0x0001e20000000000 */
[----:B------:R-:W-:Y:S05]  /*10a0*/  @P0 BRA `(.L_x_35) ;  /* 0x0000000000040947 */ /* 0x000fea0003800000 */
[----:B------:R-:W-:-:S04]  /*10b0*/  DEPBAR.LE SB0, 0x0 ;  /* 0x000080000000791a */ /* 0x000fc80000000000 */
.L_x_35:
[----:B------:R-:W-:Y:S05]  /*10c0*/  WARPSYNC.ALL ;  /* 0x0000000000007948 */ /* 0x000fea0003800000 */
[----:B------:R-:W-:Y:S01]  /*10d0*/  NOP ;  /* 0x0000000000007918 */ /* 0x000fe20000000000 */
[----:B-----5:R-:W-:Y:S06]  /*10e0*/  BAR.SYNC.DEFER_BLOCKING 0x0 ;  /* 0x0000000000007b1d */ /* 0x020fec0000010000 */
[----:B------:R-:W-:Y:S02]  /*10f0*/  BSSY.RECONVERGENT B3, `(.L_x_36) ;  /* 0x000000b000037945 */ /* 0x000fe40003800200 */
[----:B------:R-:W-:Y:S06]  /*1100*/  BAR.SYNC.DEFER_BLOCKING 0x0 ;  /* 0x0000000000007b1d */ /* 0x000fec0000010000 */
[----:B------:R5:W-:Y:S01]  /*1110*/  @!P0 STS [R10], RZ ;  /* 0x000000ff0a008388 */ /* 0x000be20000000800 */
[----:B------:R-:W-:Y:S01]  /*1120*/  NOP ;  /* 0x0000000000007918 */ /* 0x000fe20000000000 */
[----:B------:R-:W-:Y:S05]  /*1130*/  @P3 BRA `(.L_x_37) ;  /* 0x0000000000183947 */ /* 0x000fea0003800000 */
[----:B----4-:R-:W4:Y:S01]  /*1140*/  LDS R4, [UR8+0x8] ;  /* 0x00000808ff047984 */ /* 0x010f220008000800 */
[----:B--2---:R-:W2:Y:S01]  /*1150*/  LDC.64 R8, c[0x0][0x390] ;  /* 0x0000e400ff087b82 */ /* 0x004ea20000000a00 */
[----:B------:R-:W-:Y:S02]  /*1160*/  IMAD.MOV.U32 R5, RZ, RZ, 0x70 ;  /* 0x00000070ff057424 */ /* 0x000fe400078e00ff */
[----:B--2---:R2:W-:Y:S03]  /*1170*/  STS.64 [UR8], R8 ;  /* 0x00000008ff007988 */ /* 0x0045e60008000a08 */
[----:B----4-:R-:W-:-:S05]  /*1180*/  LOP3.LUT R4, R4, 0x10, R5, 0xd8, !PT ;  /* 0x0000001004047812 */ /* 0x010fca00078ed805 */
[----:B------:R2:W-:Y:S02]  /*1190*/  STS [UR8+0x8], R4 ;  /* 0x00000804ff007988 */ /* 0x0005e40008000808 */
.L_x_37:
[----:B----4-:R-:W-:Y:S05]  /*11a0*/  BSYNC.RECONVERGENT B3 ;  /* 0x0000000000037941 */ /* 0x010fea0003800200 */
.L_x_36:
[----:B------:R-:W-:Y:S04]  /*11b0*/  BSSY.RECONVERGENT B4, `(.L_x_38) ;  /* 0x0000011000047945 */ /* 0x000fe80003800200 */
[----:B------:R-:W-:Y:S04]  /*11c0*/  BSSY.RELIABLE B3, `(.L_x_39) ;  /* 0x000000e000037945 */ /* 0x000fe80003800100 */
[----:B------:R-:W-:Y:S05]  /*11d0*/  @P3 BRA `(.L_x_40) ;  /* 0x0000000000243947 */ /* 0x000fea0003800000 */
[----:B--2---:R-:W2:Y:S01]  /*11e0*/  LDS R4, [UR8+0x34] ;  /* 0x00003408ff047984 */ /* 0x004ea20008000800 */
[----:B------:R-:W-:-:S05]  /*11f0*/  IMAD.MOV.U32 R5, RZ, RZ, 0x3f000000 ;  /* 0x3f000000ff057424 */ /* 0x000fca00078e00ff */
[----:B--2---:R-:W-:-:S05]  /*1200*/  LOP3.LUT R4, R4, 0xff000000, R5, 0xb8, !PT ;  /* 0xff00000004047812 */ /* 0x004fca00078eb805 */
[----:B------:R2:W-:Y:S01]  /*1210*/  STS [UR8+0x34], R4 ;  /* 0x00003404ff007988 */ /* 0x0005e20008000808 */
[----:B------:R-:W-:Y:S05]  /*1220*/  @P3 BRA `(.L_x_41) ;  /* 0x00000000001c3947 */ /* 0x000fea0003800000 */
[----:B--2---:R-:W2:Y:S01]  /*1230*/  LDS R4, [UR8+0x38] ;  /* 0x00003808ff047984 */ /* 0x004ea20008000800 */
[----:B------:R-:W-:-:S05]  /*1240*/  IMAD.MOV.U32 R5, RZ, RZ, 0x3f ;  /* 0x0000003fff057424 */ /* 0x000fca00078e00ff */
[----:B--2---:R-:W-:-:S05]  /*1250*/  LOP3.LUT R4, R4, 0xff, R5, 0xb8, !PT ;  /* 0x000000ff04047812 */ /* 0x004fca00078eb805 */
[----:B------:R4:W-:Y:S02]  /*1260*/  STS [UR8+0x38], R4 ;  /* 0x00003804ff007988 */ /* 0x0009e40008000808 */
.L_x_40:
[----:B------:R-:W-:Y:S05]  /*1270*/  @P3 BREAK.RELIABLE B3 ;  /* 0x0000000000033942 */ /* 0x000fea0003800100 */
[----:B------:R-:W-:Y:S05]  /*1280*/  @P3 BRA `(.L_x_42) ;  /* 0x00000000000c3947 */ /* 0x000fea0003800000 */
[----:B------:R2:W-:Y:S02]  /*1290*/  STS [UR8+0x20], R3 ;  /* 0x00002003ff007988 */ /* 0x0005e40008000808 */
.L_x_41:
[----:B------:R-:W-:Y:S05]  /*12a0*/  BSYNC.RELIABLE B3 ;  /* 0x0000000000037941 */ /* 0x000fea0003800100 */
.L_x_39:
[----:B------:R2:W-:Y:S02]  /*12b0*/  @!P3 STS [UR8+0x24], R2 ;  /* 0x00002402ff00b988 */ /* 0x0005e40008000808 */
.L_x_42:
[----:B------:R-:W-:Y:S05]  /*12c0*/  BSYNC.RECONVERGENT B4 ;  /* 0x0000000000047941 */ /* 0x000fea0003800200 */
.L_x_38:
[----:B------:R-:W-:Y:S05]  /*12d0*/  WARPSYNC.ALL ;  /* 0x0000000000007948 */ /* 0x000fea0003800000 */
[----:B------:R-:W-:Y:S01]  /*12e0*/  NOP ;  /* 0x0000000000007918 */ /* 0x000fe20000000000 */
[----:B------:R-:W-:Y:S04]  /*12f0*/  BSSY.RECONVERGENT B4, `(.L_x_43) ;  /* 0x000000e000047945 */ /* 0x000fe80003800200 */
[----:B------:R-:W-:Y:S05]  /*1300*/  @P3 BRA `(.L_x_44) ;  /* 0x0000000000303947 */ /* 0x000fea0003800000 */
[----:B--23--:R-:W2:Y:S01]  /*1310*/  LDS R3, [UR8+0x34] ;  /* 0x00003408ff037984 */ /* 0x00cea20008000800 */
[----:B----4-:R-:W3:Y:S03]  /*1320*/  LDC.64 R4, c[0x0][0x3b8] ;  /* 0x0000ee00ff047b82 */ /* 0x010ee60000000a00 */
        /* <DEDUP_REMOVED lines=10> */
.L_x_44:
[----:B------:R-:W-:Y:S05]  /*13d0*/  BSYNC.RECONVERGENT B4 ;  /* 0x0000000000047941 */ /* 0x000fea0003800200 */
.L_x_43:
[----:B------:R-:W-:Y:S04]  /*13e0*/  BSSY.RECONVERGENT B5, `(.L_x_45) ;  /* 0x000001a000057945 */ /* 0x000fe80003800200 */
[----:B------:R-:W-:Y:S04]  /*13f0*/  BSSY.RELIABLE B4, `(.L_x_46) ;  /* 0x0000015000047945 */ /* 0x000fe80003800100 */
[----:B------:R-:W-:Y:S05]  /*1400*/  @P3 BRA `(.L_x_47) ;  /* 0x0000000000203947 */ /* 0x000fea0003800000 */
[----:B--23--:R-:W2:Y:S02]  /*1410*/  LDS R2, [UR8+0x34] ;  /* 0x00003408ff027984 */ /* 0x00cea40008000800 */
[----:B--2---:R-:W-:-:S05]  /*1420*/  LOP3.LUT R2, R2, 0x38, RZ, 0xb8, !PT ;  /* 0x0000003802027812 */ /* 0x004fca00078eb8ff */
[----:B------:R2:W-:Y:S01]  /*1430*/  STS [UR8+0x34], R2 ;  /* 0x00003402ff007988 */ /* 0x0005e20008000808 */
[----:B------:R-:W-:Y:S05]  /*1440*/  @P3 BRA `(.L_x_48) ;  /* 0x0000000000203947 */ /* 0x000fea0003800000 */
[----:B--2---:R-:W2:Y:S01]  /*1450*/  LDS R2, [UR8+0x8] ;  /* 0x00000808ff027984 */ /* 0x004ea20008000800 */
[----:B------:R-:W-:-:S05]  /*1460*/  IMAD.MOV.U32 R3, RZ, RZ, 0x780 ;  /* 0x00000780ff037424 */ /* 0x000fca00078e00ff */
[----:B--2---:R-:W-:-:S05]  /*1470*/  LOP3.LUT R2, R2, 0x300, R3, 0xd8, !PT ;  /* 0x0000030002027812 */ /* 0x004fca00078ed803 */
[----:B------:R2:W-:Y:S02]  /*1480*/  STS [UR8+0x8], R2 ;  /* 0x00000802ff007988 */ /* 0x0005e40008000808 */
.L_x_47:
[----:B------:R-:W-:Y:S05]  /*1490*/  @P3 BRA `(.L_x_49) ;  /* 0x0000000000283947 */ /* 0x000fea0003800000 */
[----:B--23--:R-:W2:Y:S02]  /*14a0*/  LDS R2, [UR8+0x8] ;  /* 0x00000808ff027984 */ /* 0x00cea40008000800 */
[----:B--2---:R-:W-:-:S05]  /*14b0*/  LOP3.LUT R2, R2, 0x1800, RZ, 0xb8, !PT ;  /* 0x0000180002027812 */ /* 0x004fca00078eb8ff */
[----:B------:R3:W-:Y:S02]  /*14c0*/  STS [UR8+0x8], R2 ;  /* 0x00000802ff007988 */ /* 0x0007e40008000808 */
.L_x_48:
[----:B------:R-:W-:Y:S05]  /*14d0*/  @P3 BREAK.RELIABLE B4 ;  /* 0x0000000000043942 */ /* 0x000fea0003800100 */
[----:B------:R-:W-:Y:S05]  /*14e0*/  @P3 BRA `(.L_x_50) ;  /* 0x0000000000243947 */ /* 0x000fea0003800000 */
[----:B--23--:R-:W2:Y:S01]  /*14f0*/  LDS R2, [UR8+0x8] ;  /* 0x00000808ff027984 */ /* 0x00cea20008000800 */
[----:B------:R-:W-:-:S05]  /*1500*/  IMAD.MOV.U32 R3, RZ, RZ, 0x6000 ;  /* 0x00006000ff037424 */ /* 0x000fca00078e00ff */
[----:B--2---:R-:W-:-:S04]  /*1510*/  LOP3.LUT R2, R2, 0x6000, R3, 0xd8, !PT ;  /* 0x0000600002027812 */ /* 0x004fc800078ed803 */
[----:B------:R-:W-:-:S05]  /*1520*/  LOP3.LUT R2, R2, 0x400000, RZ, 0xb8, !PT ;  /* 0x0040000002027812 */ /* 0x000fca00078eb8ff */
[----:B------:R2:W-:Y:S02]  /*1530*/  STS [UR8+0x8], R2 ;  /* 0x00000802ff007988 */ /* 0x0005e40008000808 */
.L_x_49:
[----:B------:R-:W-:Y:S05]  /*1540*/  BSYNC.RELIABLE B4 ;  /* 0x0000000000047941 */ /* 0x000fea0003800100 */
.L_x_46:
[----:B--23--:R-:W2:Y:S02]  /*1550*/  @!P3 LDS R2, [UR8+0x8] ;  /* 0x00000808ff02b984 */ /* 0x00cea40008000800 */
[----:B--2---:R-:W-:-:S05]  /*1560*/  @!P3 LOP3.LUT R2, R2, 0x8000, RZ, 0xb8, !PT ;  /* 0x000080000202b812 */ /* 0x004fca00078eb8ff */
[----:B------:R2:W-:Y:S02]  /*1570*/  @!P3 STS [UR8+0x8], R2 ;  /* 0x00000802ff00b988 */ /* 0x0005e40008000808 */
.L_x_50:
[----:B------:R-:W-:Y:S05]  /*1580*/  BSYNC.RECONVERGENT B5 ;  /* 0x0000000000057941 */ /* 0x000fea0003800200 */
.L_x_45:
[----:B------:R-:W-:Y:S05]  /*1590*/  WARPSYNC.ALL ;  /* 0x0000000000007948 */ /* 0x000fea0003800000 */
[----:B------:R-:W-:Y:S01]  /*15a0*/  NOP ;  /* 0x0000000000007918 */ /* 0x000fe20000000000 */
[----:B------:R-:W-:-:S04]  /*15b0*/  UIADD3 UR4, UPT, UPT, UR4, 0x100, URZ ;  /* 0x0000010004047890 */ /* 0x000fc8000fffe0ff */
[----:B------:R-:W-:-:S04]  /*15c0*/  UIADD3 UR20, UP0, UPT, UR4, UR20, URZ ;  /* 0x0000001404147290 */ /* 0x000fc8000ff1e0ff */
[----:B------:R-:W-:Y:S01]  /*15d0*/  ULEA.HI.X.SX32 UR21, UR4, UR21, 0x1, UP0 ;  /* 0x0000001504157291 */ /* 0x000fe200080f0eff */
[----:B------:R-:W-:Y:S11]  /*15e0*/  @P0 BRA `(.L_x_51) ;  /* 0x0000000000300947 */ /* 0x000ff60003800000 */
[----:B--23--:R-:W2:Y:S01]  /*15f0*/  S2R R2, SR_LANEID ;  /* 0x0000000000027919 */ /* 0x00cea20000000000 */
[----:B------:R-:W-:Y:S05]  /*1600*/  WARPSYNC.ALL ;  /* 0x0000000000007948 */ /* 0x000fea0003800000 */
[----:B------:R-:W-:Y:S01]  /*1610*/  NOP ;  /* 0x0000000000007918 */ /* 0x000fe20000000000 */
[----:B--2-4-:R-:W-:-:S05]  /*1620*/  IMAD.SHL.U32 R4, R2, 0x4, RZ ;  /* 0x0000000402047824 */ /* 0x014fca00078e00ff */
[----:B------:R-:W2:Y:S01]  /*1630*/  LDS R5, [R4+UR8] ;  /* 0x0000000804057984 */ /* 0x000ea20008000800 */
[----:B------:R-:W-:-:S05]  /*1640*/  IADD3 R2, P1, PT, R4, UR20, RZ ;  /* 0x0000001404027c10 */ /* 0x000fca000ff3e0ff */
[----:B------:R-:W-:-:S05]  /*1650*/  IMAD.X R3, RZ, RZ, UR21, P1 ;  /* 0x00000015ff037e24 */ /* 0x000fca00088e06ff */
[----:B--2---:R2:W3:Y:S01]  /*1660*/  ATOMG.E.EXCH.STRONG.GPU PT, RZ, [R2], R5 ;  /* 0x0000000502ff73a8 */ /* 0x0044e200041ee100 */
[----:B------:R-:W-:-:S04]  /*1670*/  DEPBAR {5,4,3,2,1,0} ;  /* 0x0000003f0000791a */ /* 0x000fc80000000000 */
[----:B------:R-:W4:Y:S02]  /*1680*/  CCTL.E.C.LDCU.IV.DEEP [UR20] ;  /* 0x0000000014007540 */ /* 0x000f240009c08000 */
[----:B----4-:R2:W-:Y:S01]  /*1690*/  UTMACCTL.IV [UR20] ;  /* 0x00000000140079b9 */ /* 0x0105e20008000000 */
[----:B------:R-:W-:Y:S01]  /*16a0*/  NOP ;  /* 0x0000000000007918 */ /* 0x000fe20000000000 */
.L_x_51:
[----:B------:R-:W-:Y:S05]  /*16b0*/  @P0 BRA `(.L_x_52) ;  /* 0x00000000000c0947 */ /* 0x000fea0003800000 */
[----:B------:R0:W-:Y:S01]  /*16c0*/  UTMACMDFLUSH ;  /* 0x00000000000079b7 */ /* 0x0001e20000000000 */
[----:B------:R-:W-:Y:S05]  /*16d0*/  @P0 BRA `(.L_x_52) ;  /* 0x0000000000040947 */ /* 0x000fea0003800000 */
[----:B------:R-:W-:-:S04]  /*16e0*/  DEPBAR.LE SB0, 0x0 ;  /* 0x000080000000791a */ /* 0x000fc80000000000 */
.L_x_52:
[----:B------:R-:W-:Y:S05]  /*16f0*/  WARPSYNC.ALL ;  /* 0x0000000000007948 */ /* 0x000fea0003800000 */
[----:B------:R-:W-:Y:S01]  /*1700*/  NOP ;  /* 0x0000000000007918 */ /* 0x000fe20000000000 */
[----:B---3--:R-:W-:Y:S01]  /*1710*/  BAR.SYNC.DEFER_BLOCKING 0x0 ;  /* 0x0000000000007b1d */ /* 0x008fe20000010000 */
[----:B--2---:R-:W-:Y:S01]  /*1720*/  SHF.R.U32.HI R2, RZ, 0x5, R0 ;  /* 0x00000005ff027819 */ /* 0x004fe20000011600 */
[----:B------:R-:W-:-:S03]  /*1730*/  UIADD3 UR12, UPT, UPT, UR8, 0x10020, URZ ;  /* 0x00010020080c7890 */ /* 0x000fc6000fffe0ff */
[----:B------:R-:W-:Y:S01]  /*1740*/  R2UR UR22, R2 ;  /* 0x00000000021672ca */ /* 0x000fe200000e0000 */
[----:B------:R-:W-:Y:S01]  /*1750*/  VOTEU.ALL UP0, P3 ;  /* 0x0000000000ff7886 */ /* 0x000fe20001800000 */
[----:B------:R-:W-:Y:S01]  /*1760*/  UMOV UR4, 0x1 ;  /* 0x0000000100047882 */ /* 0x000fe20000000000 */
[----:B------:R-:W-:Y:S01]  /*1770*/  VOTEU.ALL UP1, P3 ;  /* 0x0000000000ff7886 */ /* 0x000fe20001820000 */
[----:B------:R-:W-:Y:S02]  /*1780*/  BSSY.RECONVERGENT B5, `(.L_x_53) ;  /* 0x0000018000057945 */ /* 0x000fe40003800200 */
[----:B------:R-:W-:-:S04]  /*1790*/  @!UP0 UIADD3 UR10, UPT, UPT, -UR4, 0x100000, URZ ;  /* 0x00100000040a8890 */ /* 0x000fc8000fffe1ff */
[----:B------:R-:W-:Y:S02]  /*17a0*/  @!UP0 USHF.L.U32 UR11, UR10, 0xb, URZ ;  /* 0x0000000b0a0b8899 */ /* 0x000fe400080006ff */
[----:B------:R-:W-:Y:S02]  /*17b0*/  @!UP0 USHF.L.U32 UR10, UR10, 0x1, URZ ;  /* 0x000000010a0a8899 */ /* 0x000fe400080006ff */
[----:B------:R-:W-:-:S04]  /*17c0*/  @!UP0 UIADD3 UR4, UPT, UPT, -UR4, 0x100000, URZ ;  /* 0x0010000004048890 */ /* 0x000fc8000fffe1ff */
[----:B------:R-:W-:Y:S02]  /*17d0*/  @!UP0 USHF.L.U32 UR5, UR4, 0xb, URZ ;  /* 0x0000000b04058899 */ /* 0x000fe400080006ff */
[----:B------:R-:W-:Y:S01]  /*17e0*/  @!UP0 USHF.L.U32 UR4, UR4, 0x1, URZ ;  /* 0x0000000104048899 */ /* 0x000fe200080006ff */
[----:B------:R-:W-:Y:S01]  /*17f0*/  VOTEU.ALL UP0, P3 ;  /* 0x0000000000ff7886 */ /* 0x000fe20001800000 */
[----:B------:R-:W2:Y:S04]  /*1800*/  FENCE.VIEW.ASYNC.S ;  /* 0x00000000000073c6 */ /* 0x000ea80000000000 */
[----:B--2---:R2:W3:Y:S06]  /*1810*/  @!UP0 SYNCS.EXCH.64 URZ, [UR8+0x10000], UR10 ;  /* 0x0100000a08ff85b2 */ /* 0x0044ec0008000100 */
[----:B------:R2:W3:Y:S02]  /*1820*/  @!UP1 SYNCS.EXCH.64 URZ, [UR8+0x10020], UR4 ;  /* 0x0100200408ff95b2 */ /* 0x0004e40008000100 */
[----:B---3--:R-:W-:Y:S06]  /*1830*/  BAR.SYNC.DEFER_BLOCKING 0x0 ;  /* 0x0000000000007b1d */ /* 0x008fec0000010000 */
[----:B------:R-:W-:Y:S05]  /*1840*/  @P3 BRA `(.L_x_54) ;  /* 0x00000000002c3947 */ /* 0x000fea0003800000 */
[----:B--2---:R-:W-:Y:S02]  /*1850*/  UMOV UR4, 0x1 ;  /* 0x0000000100047882 */ /* 0x004fe40000000000 */
[----:B------:R-:W-:-:S04]  /*1860*/  UIADD3 UR10, UPT, UPT, -UR4, 0x100000, URZ ;  /* 0x00100000040a7890 */ /* 0x000fc8000fffe1ff */
[----:B------:R-:W-:Y:S02]  /*1870*/  USHF.L.U32 UR11, UR10, 0xb, URZ ;  /* 0x0000000b0a0b7899 */ /* 0x000fe400080006ff */
[----:B------:R-:W-:Y:S02]  /*1880*/  USHF.L.U32 UR10, UR10, 0x1, URZ ;  /* 0x000000010a0a7899 */ /* 0x000fe400080006ff */
[----:B------:R-:W-:-:S04]  /*1890*/  UIADD3 UR4, UPT, UPT, -UR4, 0x100000, URZ ;  /* 0x0010000004047890 */ /* 0x000fc8000fffe1ff */
[----:B------:R-:W-:Y:S02]  /*18a0*/  USHF.L.U32 UR5, UR4, 0xb, URZ ;  /* 0x0000000b04057899 */ /* 0x000fe400080006ff */
[----:B------:R-:W-:Y:S01]  /*18b0*/  USHF.L.U32 UR4, UR4, 0x1, URZ ;  /* 0x0000000104047899 */ /* 0x000fe200080006ff */
[----:B------:R-:W2:Y:S03]  /*18c0*/  FENCE.VIEW.ASYNC.S ;  /* 0x00000000000073c6 */ /* 0x000ea60000000000 */
[----:B--2---:R3:W2:Y:S08]  /*18d0*/  SYNCS.EXCH.64 URZ, [UR8+0x10008], UR10 ;  /* 0x0100080a08ff75b2 */ /* 0x0046b00008000100 */
[----:B------:R3:W4:Y:S02]  /*18e0*/  SYNCS.EXCH.64 URZ, [UR8+0x10028], UR4 ;  /* 0x0100280408ff75b2 */ /* 0x0007240008000100 */
[----:B---3--:R-:W-:Y:S01]  /*18f0*/  NOP ;  /* 0x0000000000007918 */ /* 0x008fe20000000000 */
.L_x_54:
[----:B--2---:R-:W-:Y:S05]  /*1900*/  BSYNC.RECONVERGENT B5 ;  /* 0x0000000000057941 */ /* 0x004fea0003800200 */
.L_x_53:
[----:B----4-:R-:W-:Y:S06]  /*1910*/  BAR.SYNC.DEFER_BLOCKING 0x0 ;  /* 0x0000000000007b1d */ /* 0x010fec0000010000 */
[----:B------:R-:W-:Y:S04]  /*1920*/  BSSY.RECONVERGENT B5, `(.L_x_55) ;  /* 0x000000d000057945 */ /* 0x000fe80003800200 */
[----:B------:R-:W-:Y:S05]  /*1930*/  @P3 BRA `(.L_x_56) ;  /* 0x00000000002c3947 */ /* 0x000fea0003800000 */
[----:B------:R-:W-:Y:S02]  /*1940*/  UMOV UR4, 0x1 ;  /* 0x0000000100047882 */ /* 0x000fe40000000000 */
[----:B------:R-:W-:-:S04]  /*1950*/  UIADD3 UR10, UPT, UPT, -UR4, 0x100000, URZ ;  /* 0x00100000040a7890 */ /* 0x000fc8000fffe1ff */
[----:B------:R-:W-:Y:S02]  /*1960*/  USHF.L.U32 UR11, UR10, 0xb, URZ ;  /* 0x0000000b0a0b7899 */ /* 0x000fe400080006ff */
[----:B------:R-:W-:Y:S02]  /*1970*/  USHF.L.U32 UR10, UR10, 0x1, URZ ;  /* 0x000000010a0a7899 */ /* 0x000fe400080006ff */
[----:B------:R-:W-:-:S04]  /*1980*/  UIADD3 UR4, UPT, UPT, -UR4, 0x100000, URZ ;  /* 0x0010000004047890 */ /* 0x000fc8000fffe1ff */
[----:B------:R-:W-:Y:S02]  /*1990*/  USHF.L.U32 UR5, UR4, 0xb, URZ ;  /* 0x0000000b04057899 */ /* 0x000fe400080006ff */
[----:B------:R-:W-:Y:S01]  /*19a0*/  USHF.L.U32 UR4, UR4, 0x1, URZ ;  /* 0x0000000104047899 */ /* 0x000fe200080006ff */
[----:B------:R-:W2:Y:S03]  /*19b0*/  FENCE.VIEW.ASYNC.S ;  /* 0x00000000000073c6 */ /* 0x000ea60000000000 */
[----:B--2---:R2:W3:Y:S08]  /*19c0*/  SYNCS.EXCH.64 URZ, [UR8+0x10010], UR10 ;  /* 0x0100100a08ff75b2 */ /* 0x0044f00008000100 */
[----:B------:R2:W4:Y:S01]  /*19d0*/  SYNCS.EXCH.64 URZ, [UR8+0x10030], UR4 ;  /* 0x0100300408ff75b2 */ /* 0x0005220008000100 */
[----:B------:R-:W-:Y:S01]  /*19e0*/  NOP ;  /* 0x0000000000007918 */ /* 0x000fe20000000000 */
.L_x_56:
[----:B--2---:R-:W-:Y:S05]  /*19f0*/  BSYNC.RECONVERGENT B5 ;  /* 0x0000000000057941 */ /* 0x004fea0003800200 */
.L_x_55:
[----:B---34-:R-:W-:Y:S01]  /*1a00*/  BAR.SYNC.DEFER_BLOCKING 0x0 ;  /* 0x0000000000007b1d */ /* 0x018fe20000010000 */
[----:B------:R-:W-:Y:S01]  /*1a10*/  USHF.L.U32 UR15, UR7, 0x6, URZ ;  /* 0x00000006070f7899 */ /* 0x000fe200080006ff */
[----:B------:R-:W-:Y:S01]  /*1a20*/  ISETP.GE.AND P0, PT, R6, 0x1, PT ;  /* 0x000000010600780c */ /* 0x000fe20003f06270 */
[----:B------:R-:W-:-:S03]  /*1a30*/  USHF.L.U32 UR19, UR9, 0x6, URZ ;  /* 0x0000000609137899 */ /* 0x000fc600080006ff */
        /* <DEDUP_REMOVED lines=13> */
.L_x_58:
[----:B--2---:R-:W-:Y:S05]  /*1b10*/  BSYNC.RECONVERGENT B5 ;  /* 0x0000000000057941 */ /* 0x004fea0003800200 */
.L_x_57:
[----:B------:R-:W-:Y:S05]  /*1b20*/  @!P0 BRA `(.L_x_59) ;  /* 0x0000000800708947 */ /* 0x000fea0003800000 */
[----:B---34-:R-:W-:Y:S01]  /*1b30*/  BAR.SYNC.DEFER_BLOCKING 0x0 ;  /* 0x0000000000007b1d */ /* 0x018fe20000010000 */
[----:B------:R-:W-:Y:S01]  /*1b40*/  @!P3 IMAD.MOV.U32 R2, RZ, RZ, 0x4000 ;  /* 0x00004000ff02b424 */ /* 0x000fe200078e00ff */
[----:B------:R-:W-:Y:S02]  /*1b50*/  ELECT P1, URZ, PT ;  /* 0x0000000000ff782f */ /* 0x000fe40003820000 */
[----:B------:R-:W-:Y:S02]  /*1b60*/  ELECT P0, URZ, PT ;  /* 0x0000000000ff782f */ /* 0x000fe40003800000 */
[C---:B------:R-:W-:Y:S01]  /*1b70*/  ISETP.LT.U32.AND P1, PT, R36.reuse, 0x20, P1 ;  /* 0x000000202400780c */ /* 0x040fe20000f21070 */
[----:B------:R-:W-:Y:S01]  /*1b80*/  UMOV UR11, UR15 ;  /* 0x0000000f000b7c82 */ /* 0x000fe20008000000 */
[----:B------:R-:W-:Y:S01]  /*1b90*/  ISETP.LT.U32.AND P0, PT, R36, 0x20, P0 ;  /* 0x000000202400780c */ /* 0x000fe20000701070 */
[----:B------:R-:W-:-:S10]  /*1ba0*/  UIADD3 UR16, UPT, UPT, UR8, 0x8000, URZ ;  /* 0x0000800008107890 */ /* 0x000fd4000fffe0ff */
[----:B------:R-:W-:Y:S01]  /*1bb0*/  VOTEU.ANY UP0, P1 ;  /* 0x0000000000ff7886 */ /* 0x000fe20000800100 */
[----:B------:R-:W-:Y:S01]  /*1bc0*/  VOTEU.ANY UP2, P1 ;  /* 0x0000000000ff7886 */ /* 0x000fe20000840100 */
[----:B------:R-:W-:Y:S01]  /*1bd0*/  VOTEU.ANY UP1, P0 ;  /* 0x0000000000ff7886 */ /* 0x000fe20000020100 */
[----:B------:R-:W-:Y:S01]  /*1be0*/  VOTEU.ANY UP3, P0 ;  /* 0x0000000000ff7886 */ /* 0x000fe20000060100 */
[----:B------:R2:W-:Y:S01]  /*1bf0*/  @!P3 SYNCS.ARRIVE.TRANS64 RZ, [UR8+0x10000], R2 ;  /* 0x01000002ffffb9a7 */ /* 0x0005e20008000008 */
[----:B------:R3:W-:Y:S06]  /*1c00*/  MEMBAR.ALL.CTA ;  /* 0x0000000000007992 */ /* 0x0007ec0000008000 */
[----:B---3--:R-:W3:Y:S01]  /*1c10*/  FENCE.VIEW.ASYNC.S ;  /* 0x00000000000073c6 */ /* 0x008ee20000000000 */
[----:B------:R-:W-:Y:S01]  /*1c20*/  @UP0 UIADD3 UR9, UPT, UPT, UR8, 0x10000, URZ ;  /* 0x0001000008090890 */ /* 0x000fe2000fffe0ff */
[----:B------:R-:W-:Y:S01]  /*1c30*/  @UP0 UMOV UR10, URZ ;  /* 0x000000ff000a0c82 */ /* 0x000fe20008000000 */
[----:B------:R-:W-:Y:S01]  /*1c40*/  @UP1 UIADD3 UR17, UPT, UPT, UR8, 0x10000, URZ ;  /* 0x0001000008111890 */ /* 0x000fe2000fffe0ff */
[----:B------:R-:W-:Y:S01]  /*1c50*/  @UP1 UMOV UR18, URZ ;  /* 0x000000ff00121c82 */ /* 0x000fe20008000000 */
[----:B------:R-:W-:Y:S01]  /*1c60*/  UISETP.NE.U32.AND UP0, UPT, UR22, URZ, UPT ;  /* 0x000000ff1600728c */ /* 0x000fe2000bf05070 */
[----:B---3--:R-:W-:Y:S06]  /*1c70*/  BAR.SYNC.DEFER_BLOCKING 0x0 ;  /* 0x0000000000007b1d */ /* 0x008fec0000010000 */
[----:B------:R2:W-:Y:S02]  /*1c80*/  @UP2 UTMALDG.2D [UR8], [UR24] ;  /* 0x00000008180025b4 */ /* 0x0005e40008008000 */
[----:B------:R-:W-:Y:S06]  /*1c90*/  BAR.SYNC.DEFER_BLOCKING 0x0 ;  /* 0x0000000000007b1d */ /* 0x000fec0000010000 */
[----:B------:R2:W-:Y:S02]  /*1ca0*/  @UP3 UTMALDG.2D [UR16], [UR26] ;  /* 0x000000101a0035b4 */ /* 0x0005e40008008000 */
[----:B------:R-:W-:Y:S06]  /*1cb0*/  BAR.SYNC.DEFER_BLOCKING 0x0 ;  /* 0x0000000000007b1d */ /* 0x000fec0000010000 */
[----:B------:R-:W3:Y:S02]  /*1cc0*/  SYNCS.PHASECHK.TRANS64.TRYWAIT P0, [UR8+0x10000], RZ ;  /* 0x010000ffff0075a7 */ /* 0x000ee40008001108 */
[----:B--23--:R-:W-:Y:S05]  /*1cd0*/  @!P0 BRA `(.L_x_60) ;  /* 0x0000000c00dc8947 */ /* 0x00cfea0003800000 */
.L_x_78:
[----:B------:R-:W-:Y:S05]  /*1ce0*/  BRA.U UP0, `(.L_x_61) ;  /* 0x0000000100747547 */ /* 0x000fea000b800000 */
[----:B------:R-:W-:Y:S02]  /*1cf0*/  USHF.R.U32.HI UR6, URZ, 0x4, UR8 ;  /* 0x00000004ff067899 */ /* 0x000fe40008011608 */
[----:B------:R-:W-:Y:S02]  /*1d00*/  USHF.R.U32.HI UR10, URZ, 0x4, UR16 ;  /* 0x00000004ff0a7899 */ /* 0x000fe40008011610 */
[----:B------:R-:W-:Y:S02]  /*1d10*/  USGXT.U32 UR6, UR6, 0xe ;  /* 0x0000000e0606789a */ /* 0x000fe40008000000 */
[----:B------:R-:W-:Y:S02]  /*1d20*/  USGXT.U32 UR10, UR10, 0xe ;  /* 0x0000000e0a0a789a */ /* 0x000fe40008000000 */
[----:B------:R-:W-:Y:S02]  /*1d30*/  UIADD3 UR34, UP0, UPT, UR6, 0x2, URZ ;  /* 0x0000000206227890 */ /* 0x000fe4000ff1e0ff */
[----:B------:R-:W-:Y:S01]  /*1d40*/  UIADD3 UR32, UP1, UPT, UR10, 0x2, URZ ;  /* 0x000000020a207890 */ /* 0x000fe2000ff3e0ff */
[----:B------:R-:W-:Y:S01]  /*1d50*/  UMOV UR4, URZ ;  /* 0x000000ff00047c82 */ /* 0x000fe20008000000 */
[----:B------:R-:W-:Y:S01]  /*1d60*/  UMOV UR5, URZ ;  /* 0x000000ff00057c82 */ /* 0x000fe20008000000 */
[----:B------:R-:W-:-:S02]  /*1d70*/  UIADD3.X UR35, UPT, UPT, UR4, 0x40004040, URZ, UP0, !UPT ;  /* 0x4000404004237890 */ /* 0x000fc400087fe4ff */
[----:B------:R-:W-:Y:S02]  /*1d80*/  UIADD3.X UR33, UPT, UPT, UR5, 0x40004040, URZ, UP1, !UPT ;  /* 0x4000404005217890 */ /* 0x000fe40008ffe4ff */
[----:B------:R-:W-:Y:S02]  /*1d90*/  UIADD3.64 UR4, UPT, UPT, UR34, 0x2, URZ ;  /* 0x0000000222047897 */ /* 0x000fe4000fffe0ff */
[----:B------:R-:W-:Y:S02]  /*1da0*/  UIADD3.64 UR16, UPT, UPT, UR32, 0x2, URZ ;  /* 0x0000000220107897 */ /* 0x000fe4000fffe0ff */
[----:B------:R-:W-:Y:S02]  /*1db0*/  UIADD3.64 UR28, UPT, UPT, UR34, 0x4, URZ ;  /* 0x00000004221c7897 */ /* 0x000fe4000fffe0ff */
[----:B------:R-:W-:Y:S01]  /*1dc0*/  UIADD3.64 UR30, UPT, UPT, UR32, 0x4, URZ ;  /* 0x00000004201e7897 */ /* 0x000fe2000fffe0ff */
[----:B------:R-:W-:Y:S01]  /*1dd0*/  UMOV UR36, 0x0 ;  /* 0x0000000000247882 */ /* 0x000fe20000000000 */
[----:B------:R-:W-:Y:S01]  /*1de0*/  UMOV UR37, 0x4100010 ;  /* 0x0410001000257882 */ /* 0x000fe20000000000 */
[----:B------:R-:W-:Y:S01]  /*1df0*/  UMOV UR7, 0x40004040 ;  /* 0x4000404000077882 */ /* 0x000fe20000000000 */
[----:B------:R-:W-:Y:S01]  /*1e00*/  UMOV UR11, 0x40004040 ;  /* 0x40004040000b7882 */ /* 0x000fe20000000000 */
[----:B------:R-:W-:Y:S01]  /*1e10*/  UMOV UR38, 0x0 ;  /* 0x0000000000267882 */ /* 0x000fe20000000000 */
[----:B------:R-:W-:Y:S01]  /*1e20*/  UMOV UR39, 0x4100010 ;  /* 0x0410001000277882 */ /* 0x000fe20000000000 */
[----:B------:R-:W-:Y:S01]  /*1e30*/  UMOV UR40, 0x0 ;  /* 0x0000000000287882 */ /* 0x000fe20000000000 */
[----:B------:R-:W-:Y:S01]  /*1e40*/  UMOV UR41, 0x4100010 ;  /* 0x0410001000297882 */ /* 0x000fe20000000000 */
[----:B------:R2:W-:Y:S01]  /*1e50*/  UTCHMMA gdesc[UR6], gdesc[UR10], tmem[UR23], tmem[UR36], idesc[UR37], !UPT ;  /* 0x00ff240a060075ea */ /* 0x0005e2000f800017 */
[----:B------:R-:W-:Y:S01]  /*1e60*/  UMOV UR42, 0x0 ;  /* 0x00000000002a7882 */ /* 0x000fe20000000000 */
[----:B------:R-:W-:Y:S01]  /*1e70*/  UMOV UR43, 0x4100010 ;  /* 0x04100010002b7882 */ /* 0x000fe20000000000 */
[----:B------:R2:W-:Y:S01]  /*1e80*/  UTCHMMA gdesc[UR34], gdesc[UR32], tmem[UR23], tmem[UR38], idesc[UR39], UPT ;  /* 0x00ff2620220075ea */ /* 0x0005e2000b800017 */
[----:B------:R2:W-:Y:S01]  /*1e90*/  UTCHMMA gdesc[UR4], gdesc[UR16], tmem[UR23], tmem[UR40], idesc[UR41], UPT ;  /* 0x00ff2810040075ea */ /* 0x0005e2000b800017 */
[----:B------:R2:W-:Y:S01]  /*1ea0*/  UTCHMMA gdesc[UR28], gdesc[UR30], tmem[UR23], tmem[UR42], idesc[UR43], UPT ;  /* 0x00ff2a1e1c0075ea */ /* 0x0005e2000b800017 */
[----:B------:R-:W-:Y:S01]  /*1eb0*/  NOP ;  /* 0x0000000000007918 */ /* 0x000fe20000000000 */
.L_x_61:
[----:B------:R-:W-:Y:S01]  /*1ec0*/  ELECT P0, URZ, PT ;  /* 0x0000000000ff782f */ /* 0x000fe20003800000 */
[----:B--2---:R-:W-:Y:S01]  /*1ed0*/  UMOV UR4, UR12 ;  /* 0x0000000c00047c82 */ /* 0x004fe20008000000 */
[----:B------:R-:W-:Y:S02]  /*1ee0*/  UMOV UR5, URZ ;  /* 0x000000ff00057c82 */ /* 0x000fe40008000000 */
[----:B------:R-:W-:-:S13]  /*1ef0*/  ISETP.LT.U32.AND P0, PT, R36, 0x20, P0 ;  /* 0x000000202400780c */ /* 0x000fda0000701070 */
[----:B------:R-:W-:Y:S01]  /*1f00*/  VOTEU.ANY UP0, P0 ;  /* 0x0000000000ff7886 */ /* 0x000fe20000000100 */
[----:B------:R-:W-:Y:S01]  /*1f10*/  VOTEU.ANY UP1, P0 ;  /* 0x0000000000ff7886 */ /* 0x000fe20000020100 */
[----:B------:R-:W-:-:S03]  /*1f20*/  ISETP.GE.U32.AND P0, PT, R6, 0x41, PT ;  /* 0x000000410600780c */ /* 0x000fc60003f06070 */
[----:B------:R-:W-:Y:S02]  /*1f30*/  @UP0 UMOV UR4, UR4 ;  /* 0x0000000400040c82 */ /* 0x000fe40008000000 */
[----:B------:R2:W-:Y:S01]  /*1f40*/  @UP1 UTCBAR [UR4], URZ ;  /* 0x000000ff040013e9 */ /* 0x0005e200080000ff */
[----:B------:R-:W-:Y:S06]  /*1f50*/  BAR.SYNC.DEFER_BLOCKING 0x0 ;  /* 0x0000000000007b1d */ /* 0x000fec0000010000 */
[----:B------:R-:W3:Y:S02]  /*1f60*/  SYNCS.PHASECHK.TRANS64.TRYWAIT P1, [UR8+0x10020], RZ ;  /* 0x010020ffff0075a7 */ /* 0x000ee40008021108 */
[----:B--23--:R-:W-:Y:S05]  /*1f70*/  @!P1 BRA `(.L_x_62) ;  /* 0x0000000c00409947 */ /* 0x00cfea0003800000 */
.L_x_79:
[----:B------:R-:W-:Y:S01]  /*1f80*/  UMOV UR4, URZ ;  /* 0x000000ff00047c82 */ /* 0x000fe20008000000 */
[----:B------:R-:W-:Y:S05]  /*1f90*/  @!P0 BRA `(.L_x_59) ;  /* 0x0000000400548947 */ /* 0x000fea0003800000 */
[----:B------:R-:W2:Y:S01]  /*1fa0*/  LDCU UR29, c[0x0][0x3a0] ;  /* 0x00007400ff1d77ac */ /* 0x000ea20008000800 */
[----:B------:R-:W-:Y:S01]  /*1fb0*/  UMOV UR9, 0x1 ;  /* 0x0000000100097882 */ /* 0x000fe20000000000 */
[----:B------:R-:W-:-:S05]  /*1fc0*/  UMOV UR14, 0x40 ;  /* 0x00000040000e7882 */ /* 0x000fca0000000000 */
.L_x_66:
[----:B------:R-:W-:Y:S01]  /*1fd0*/  BAR.SYNC.DEFER_BLOCKING 0x0 ;  /* 0x0000000000007b1d */ /* 0x000fe20000010000 */
[----:B------:R-:W-:Y:S01]  /*1fe0*/  ULEA UR28, UR9, UR8, 0x3 ;  /* 0x00000008091c7291 */ /* 0x000fe2000f8e18ff */
[----:B------:R-:W-:Y:S01]  /*1ff0*/  @!P3 IMAD.MOV.U32 R2, RZ, RZ, 0x4000 ;  /* 0x00004000ff02b424 */ /* 0x000fe200078e00ff */
[----:B------:R-:W-:Y:S01]  /*2000*/  ELECT P1, URZ, PT ;  /* 0x0000000000ff782f */ /* 0x000fe20003820000 */
[----:B------:R-:W-:-:S03]  /*2010*/  ULEA UR12, UR9, UR8, 0xd ;  /* 0x00000008090c7291 */ /* 0x000fc6000f8e68ff */
[----:B------:R-:W-:Y:S02]  /*2020*/  ISETP.LT.U32.AND P1, PT, R36, 0x20, P1 ;  /* 0x000000202400780c */ /* 0x000fe40000f21070 */
[----:B------:R-:W-:Y:S01]  /*2030*/  ELECT P0, URZ, PT ;  /* 0x0000000000ff782f */ /* 0x000fe20003800000 */
[----:B------:R-:W-:-:S03]  /*2040*/  UIADD3 UR16, UPT, UPT, UR12, 0x8000, URZ ;  /* 0x000080000c107890 */ /* 0x000fc6000fffe0ff */
[----:B------:R-:W-:Y:S01]  /*2050*/  ISETP.LT.U32.AND P0, PT, R36, 0x20, P0 ;  /* 0x000000202400780c */ /* 0x000fe20000701070 */
[----:B------:R-:W-:Y:S01]  /*2060*/  UMOV UR18, UR14 ;  /* 0x0000000e00127c82 */ /* 0x000fe20008000000 */
[----:B------:R-:W-:-:S05]  /*2070*/  USHF.L.U32 UR5, UR4, 0x1f, URZ ;  /* 0x0000001f04057899 */ /* 0x000fca00080006ff */
[----:B------:R-:W-:Y:S01]  /*2080*/  VOTEU.ANY UP0, P1 ;  /* 0x0000000000ff7886 */ /* 0x000fe20000800100 */
[----:B------:R3:W-:Y:S01]  /*2090*/  @!P3 SYNCS.ARRIVE.TRANS64 RZ, [UR28+0x10000], R2 ;  /* 0x01000002ffffb9a7 */ /* 0x0007e2000800001c */
[----:B------:R4:W-:Y:S06]  /*20a0*/  MEMBAR.ALL.CTA ;  /* 0x0000000000007992 */ /* 0x0009ec0000008000 */
[----:B----4-:R-:W4:Y:S01]  /*20b0*/  FENCE.VIEW.ASYNC.S ;  /* 0x00000000000073c6 */ /* 0x010f220000000000 */
[----:B------:R-:W-:Y:S01]  /*20c0*/  @UP0 UIADD3 UR13, UPT, UPT, UR28, 0x10000, URZ ;  /* 0x000100001c0d0890 */ /* 0x000fe2000fffe0ff */
[----:B----4-:R-:W-:Y:S01]  /*20d0*/  VOTEU.ANY UP0, P1 ;  /* 0x0000000000ff7886 */ /* 0x010fe20000800100 */
[----:B------:R-:W-:Y:S01]  /*20e0*/  VOTEU.ANY UP1, P0 ;  /* 0x0000000000ff7886 */ /* 0x000fe20000020100 */
[----:B---3--:R-:W-:-:S04]  /*20f0*/  IMAD.U32 R2, RZ, RZ, UR5 ;  /* 0x00000005ff027e24 */ /* 0x008fc8000f8e00ff */
[----:B------:R-:W-:Y:S01]  /*2100*/  @UP1 UIADD3 UR17, UPT, UPT, UR28, 0x10000, URZ ;  /* 0x000100001c111890 */ /* 0x000fe2000fffe0ff */
[----:B------:R-:W-:Y:S01]  /*2110*/  VOTEU.ANY UP1, P0 ;  /* 0x0000000000ff7886 */ /* 0x000fe20000020100 */
[----:B------:R-:W-:Y:S06]  /*2120*/  BAR.SYNC.DEFER_BLOCKING 0x0 ;  /* 0x0000000000007b1d */ /* 0x000fec0000010000 */
[----:B------:R3:W-:Y:S01]  /*2130*/  @UP0 UTMALDG.2D [UR12], [UR24] ;  /* 0x0000000c180005b4 */ /* 0x0007e20008008000 */
[----:B------:R-:W-:Y:S01]  /*2140*/  UISETP.NE.U32.AND UP0, UPT, UR22, URZ, UPT ;  /* 0x000000ff1600728c */ /* 0x000fe2000bf05070 */
[----:B------:R-:W-:Y:S06]  /*2150*/  BAR.SYNC.DEFER_BLOCKING 0x0 ;  /* 0x0000000000007b1d */ /* 0x000fec0000010000 */
[----:B------:R3:W-:Y:S02]  /*2160*/  @UP1 UTMALDG.2D [UR16], [UR26] ;  /* 0x000000101a0015b4 */ /* 0x0007e40008008000 */
[----:B------:R-:W-:Y:S06]  /*2170*/  BAR.SYNC.DEFER_BLOCKING 0x0 ;  /* 0x0000000000007b1d */ /* 0x000fec0000010000 */
[----:B------:R-:W4:Y:S02]  /*2180*/  SYNCS.PHASECHK.TRANS64.TRYWAIT P0, [UR28+0x10000], R2 ;  /* 0x01000002ff0075a7 */ /* 0x000f24000800111c */
[----:B---34-:R-:W-:Y:S05]  /*2190*/  @!P0 BRA `(.L_x_63) ;  /* 0x0000000800c48947 */ /* 0x018fea0003800000 */
.L_x_80:
        /* <DEDUP_REMOVED lines=11> */
[----:B------:R-:W-:Y:S02]  /*2250*/  UIADD3 UR6, UP0, UPT, UR16, 0x2, URZ ;  /* 0x0000000210067890 */ /* 0x000fe4000ff1e0ff */
[----:B------:R-:W-:Y:S02]  /*2260*/  UIADD3 UR32, UP1, UPT, UR30, 0x2, URZ ;  /* 0x000000021e207890 */ /* 0x000fe4000ff3e0ff */
[----:B------:R-:W-:Y:S02]  /*2270*/  UIADD3 UR34, UP2, UPT, UR16, 0x4, URZ ;  /* 0x0000000410227890 */ /* 0x000fe4000ff5e0ff */
[----:B------:R-:W-:Y:S02]  /*2280*/  UIADD3 UR36, UP3, UPT, UR30, 0x4, URZ ;  /* 0x000000041e247890 */ /* 0x000fe4000ff7e0ff */
[----:B------:R-:W-:-:S02]  /*2290*/  UIADD3.X UR7, UPT, UPT, UR17, URZ, URZ, UP0, !UPT ;  /* 0x000000ff11077290 */ /* 0x000fc400087fe4ff */
[----:B------:R-:W-:Y:S02]  /*22a0*/  UIADD3.X UR33, UPT, UPT, UR31, URZ, URZ, UP1, !UPT ;  /* 0x000000ff1f217290 */ /* 0x000fe40008ffe4ff */
[----:B------:R-:W-:Y:S02]  /*22b0*/  UIADD3.X UR35, UPT, UPT, UR17, URZ, URZ, UP2, !UPT ;  /* 0x000000ff11237290 */ /* 0x000fe400097fe4ff */
[----:B------:R-:W-:Y:S01]  /*22c0*/  UIADD3.X UR37, UPT, UPT, UR31, URZ, URZ, UP3, !UPT ;  /* 0x000000ff1f257290 */ /* 0x000fe20009ffe4ff */
        /* <DEDUP_REMOVED lines=8> */
[----:B------:R3:W-:Y:S01]  /*2350*/  UTCHMMA gdesc[UR10], gdesc[UR12], tmem[UR23], tmem[UR38], idesc[UR39], UPT ;  /* 0x00ff260c0a0075ea */ /* 0x0007e2000b800017 */
[----:B------:R-:W-:Y:S01]  /*2360*/  UMOV UR44, 0x0 ;  /* 0x00000000002c7882 */ /* 0x000fe20000000000 */
[----:B------:R-:W-:Y:S01]  /*2370*/  UMOV UR45, 0x4100010 ;  /* 0x04100010002d7882 */ /* 0x000fe20000000000 */
[----:B------:R3:W-:Y:S01]  /*2380*/  UTCHMMA gdesc[UR16], gdesc[UR30], tmem[UR23], tmem[UR40], idesc[UR41], UPT ;  /* 0x00ff281e100075ea */ /* 0x0007e2000b800017 */
[----:B------:R3:W-:Y:S01]  /*2390*/  UTCHMMA gdesc[UR6], gdesc[UR32], tmem[UR23], tmem[UR42], idesc[UR43], UPT ;  /* 0x00ff2a20060075ea */ /* 0x0007e2000b800017 */
[----:B------:R3:W-:Y:S01]  /*23a0*/  UTCHMMA gdesc[UR34], gdesc[UR36], tmem[UR23], tmem[UR44], idesc[UR45], UPT ;  /* 0x00ff2c24220075ea */ /* 0x0007e2000b800017 */
[----:B------:R-:W-:Y:S01]  /*23b0*/  NOP ;  /* 0x0000000000007918 */ /* 0x000fe20000000000 */
.L_x_64:
[----:B------:R-:W-:Y:S01]  /*23c0*/  ELECT P0, URZ, PT ;  /* 0x0000000000ff782f */ /* 0x000fe20003800000 */
[----:B---3--:R-:W-:-:S03]  /*23d0*/  UIADD3 UR6, UPT, UPT, UR28, 0x10020, URZ ;  /* 0x000100201c067890 */ /* 0x008fc6000fffe0ff */
[----:B------:R-:W-:Y:S01]  /*23e0*/  ISETP.LT.U32.AND P0, PT, R36, 0x20, P0 ;  /* 0x000000202400780c */ /* 0x000fe20000701070 */
[----:B------:R-:W-:-:S12]  /*23f0*/  UMOV UR7, URZ ;  /* 0x000000ff00077c82 */ /* 0x000fd80008000000 */
[----:B------:R-:W-:Y:S01]  /*2400*/  VOTEU.ANY UP0, P0 ;  /* 0x0000000000ff7886 */ /* 0x000fe20000000100 */
[----:B------:R-:W-:-:S04]  /*2410*/  VOTEU.ANY UP1, P0 ;  /* 0x0000000000ff7886 */ /* 0x000fc80000020100 */
[----:B------:R-:W-:Y:S02]  /*2420*/  @UP0 UMOV UR6, UR6 ;  /* 0x0000000600060c82 */ /* 0x000fe40008000000 */
[----:B------:R3:W-:Y:S01]  /*2430*/  @UP1 UTCBAR [UR6], URZ ;  /* 0x000000ff060013e9 */ /* 0x0007e200080000ff */
[----:B------:R-:W-:Y:S06]  /*2440*/  BAR.SYNC.DEFER_BLOCKING 0x0 ;  /* 0x0000000000007b1d */ /* 0x000fec0000010000 */
[----:B------:R-:W4:Y:S02]  /*2450*/  SYNCS.PHASECHK.TRANS64.TRYWAIT P0, [UR28+0x10020], R2 ;  /* 0x01002002ff0075a7 */ /* 0x000f24000800111c */
[----:B---34-:R-:W-:Y:S05]  /*2460*/  @!P0 BRA `(.L_x_65) ;  /* 0x00000008001c8947 */ /* 0x018fea0003800000 */
.L_x_81:
[----:B------:R-:W-:Y:S02]  /*2470*/  UIADD3 UR9, UPT, UPT, UR9, 0x1, URZ ;  /* 0x0000000109097890 */ /* 0x000fe4000fffe0ff */
[----:B------:R-:W-:Y:S02]  /*2480*/  UIADD3 UR14, UPT, UPT, UR14, 0x40, URZ ;  /* 0x000000400e0e7890 */ /* 0x000fe4000fffe0ff */
[----:B------:R-:W-:-:S04]  /*2490*/  UISETP.NE.U32.AND UP0, UPT, UR9, 0x4, UPT ;  /* 0x000000040900788c */ /* 0x000fc8000bf05070 */
[----:B------:R-:W-:Y:S02]  /*24a0*/  USEL UR5, URZ, 0x1, UP0 ;  /* 0x00000001ff057887 */ /* 0x000fe40008000000 */
[----:B------:R-:W-:Y:S02]  /*24b0*/  USEL UR9, UR9, URZ, UP0 ;  /* 0x000000ff09097287 */ /* 0x000fe40008000000 */
[----:B--2---:R-:W-:Y:S02]  /*24c0*/  UISETP.GE.AND UP0, UPT, UR14, UR29, UPT ;  /* 0x0000001d0e00728c */ /* 0x004fe4000bf06270 */
[----:B------:R-:W-:-:S07]  /*24d0*/  ULOP3.LUT UR4, UR4, UR5, URZ, 0x3c, !UPT ;  /* 0x0000000504047292 */ /* 0x000fce000f8e3cff */
[----:B------:R-:W-:Y:S05]  /*24e0*/  BRA.U !UP0, `(.L_x_66) ;  /* 0xfffffff908b87547 */ /* 0x000fea000b83ffff */
.L_x_59:
[----:B---34-:R-:W-:Y:S01]  /*24f0*/  BAR.SYNC.DEFER_BLOCKING 0x0 ;  /* 0x0000000000007b1d */ /* 0x018fe20000010000 */
[----:B------:R-:W-:-:S05]  /*2500*/  IMAD.SHL.U32 R2, R0, 0x40, RZ ;  /* 0x0000004000027824 */ /* 0x000fca00078e00ff */
[----:B------:R-:W-:Y:S04]  /*2510*/  BSSY.RECONVERGENT B5, `(.L_x_67) ;  /* 0x0000004000057945 */ /* 0x000fe80003800200 */
[----:B------:R-:W-:Y:S05]  /*2520*/  @P3 BRA `(.L_x_68) ;  /* 0x0000000000083947 */ /* 0x000fea0003800000 */
[----:B------:R-:W2:Y:S02]  /*2530*/  SYNCS.CCTL.IV [UR8+0x10000] ;  /* 0x01000000ff0079b1 */ /* 0x000ea40008000008 */
[----:B--2---:R-:W2:Y:S02]  /*2540*/  SYNCS.CCTL.IV [UR8+0x10020] ;  /* 0x01002000ff0079b1 */ /* 0x004ea40008000008 */
.L_x_68:
[----:B------:R-:W-:Y:S05]  /*2550*/  BSYNC.RECONVERGENT B5 ;  /* 0x0000000000057941 */ /* 0x000fea0003800200 */
.L_x_67:
[----:B--2---:R-:W-:Y:S06]  /*2560*/  BAR.SYNC.DEFER_BLOCKING 0x0 ;  /* 0x0000000000007b1d */ /* 0x004fec0000010000 */
[----:B------:R-:W-:Y:S04]  /*2570*/  BSSY.RECONVERGENT B5, `(.L_x_69) ;  /* 0x0000004000057945 */ /* 0x000fe80003800200 */
[----:B------:R-:W-:Y:S05]  /*2580*/  @P3 BRA `(.L_x_70) ;  /* 0x0000000000083947 */ /* 0x000fea0003800000 */
[----:B------:R-:W2:Y:S02]  /*2590*/  SYNCS.CCTL.IV [UR8+0x10008] ;  /* 0x01000800ff0079b1 */ /* 0x000ea40008000008 */
[----:B--2---:R-:W2:Y:S02]  /*25a0*/  SYNCS.CCTL.IV [UR8+0x10028] ;  /* 0x01002800ff0079b1 */ /* 0x004ea40008000008 */
.L_x_70:
[----:B------:R-:W-:Y:S05]  /*25b0*/  BSYNC.RECONVERGENT B5 ;  /* 0x0000000000057941 */ /* 0x000fea0003800200 */
.L_x_69:
[----:B--2---:R-:W-:Y:S06]  /*25c0*/  BAR.SYNC.DEFER_BLOCKING 0x0 ;  /* 0x0000000000007b1d */ /* 0x004fec0000010000 */
[----:B------:R-:W-:Y:S04]  /*25d0*/  BSSY.RECONVERGENT B5, `(.L_x_71) ;  /* 0x0000004000057945 */ /* 0x000fe80003800200 */
[----:B------:R-:W-:Y:S05]  /*25e0*/  @P3 BRA `(.L_x_72) ;  /* 0x0000000000083947 */ /* 0x000fea0003800000 */
[----:B------:R-:W2:Y:S02]  /*25f0*/  SYNCS.CCTL.IV [UR8+0x10010] ;  /* 0x01001000ff0079b1 */ /* 0x000ea40008000008 */
[----:B--2---:R-:W2:Y:S02]  /*2600*/  SYNCS.CCTL.IV [UR8+0x10030] ;  /* 0x01003000ff0079b1 */ /* 0x004ea40008000008 */
.L_x_72:
[----:B------:R-:W-:Y:S05]  /*2610*/  BSYNC.RECONVERGENT B5 ;  /* 0x0000000000057941 */ /* 0x000fea0003800200 */
.L_x_71:
[----:B--2---:R-:W-:Y:S06]  /*2620*/  BAR.SYNC.DEFER_BLOCKING 0x0 ;  /* 0x0000000000007b1d */ /* 0x004fec0000010000 */
[----:B------:R-:W-:Y:S04]  /*2630*/  BSSY.RECONVERGENT B5, `(.L_x_73) ;  /* 0x0000004000057945 */ /* 0x000fe80003800200 */
[----:B------:R-:W-:Y:S05]  /*2640*/  @P3 BRA `(.L_x_74) ;  /* 0x0000000000083947 */ /* 0x000fea0003800000 */
[----:B------:R-:W2:Y:S02]  /*2650*/  SYNCS.CCTL.IV [UR8+0x10018] ;  /* 0x01001800ff0079b1 */ /* 0x000ea40008000008 */
[----:B--2---:R-:W2:Y:S02]  /*2660*/  SYNCS.CCTL.IV [UR8+0x10038] ;  /* 0x01003800ff0079b1 */ /* 0x004ea40008000008 */
.L_x_74:
[----:B------:R-:W-:Y:S05]  /*2670*/  BSYNC.RECONVERGENT B5 ;  /* 0x0000000000057941 */ /* 0x000fea0003800200 */
.L_x_73:
[----:B------:R-:W-:Y:S01]  /*2680*/  USHF.L.U32 UR22, UR22, 0x15, URZ ;  /* 0x0000001516167899 */ /* 0x000fe200080006ff */
[----:B------:R-:W-:Y:S01]  /*2690*/  IMAD.SHL.U32 R3, R0, 0x10, RZ ;  /* 0x0000001000037824 */ /* 0x000fe200078e00ff */
[----:B------:R-:W-:Y:S01]  /*26a0*/  LOP3.LUT R2, R2, 0x1800, RZ, 0xc0, !PT ;  /* 0x0000180002027812 */ /* 0x000fe200078ec0ff */
[C---:B------:R-:W-:Y:S01]  /*26b0*/  IMAD.SHL.U32 R4, R0.reuse, 0x4, RZ ;  /* 0x0000000400047824 */ /* 0x040fe200078e00ff */
[----:B------:R-:W-:Y:S01]  /*26c0*/  ULOP3.LUT UR22, UR22, 0x600000, URZ, 0xc0, !UPT ;  /* 0x0060000016167892 */ /* 0x000fe2000f8ec0ff */
[----:B------:R-:W-:Y:S01]  /*26d0*/  IMAD.SHL.U32 R0, R0, 0x80, RZ ;  /* 0x0000008000007824 */ /* 0x000fe200078e00ff */
[----:B------:R-:W-:Y:S02]  /*26e0*/  LOP3.LUT R3, R2, 0x70, R3, 0xf8, !PT ;  /* 0x0000007002037812 */ /* 0x000fe400078ef803 */
[----:B------:R-:W-:Y:S01]  /*26f0*/  ELECT P0, URZ, PT ;  /* 0x0000000000ff782f */ /* 0x000fe20003800000 */
[----:B------:R-:W-:Y:S01]  /*2700*/  UIADD3 UR22, UPT, UPT, UR23, UR22, URZ ;  /* 0x0000001617167290 */ /* 0x000fe2000fffe0ff */
[----:B------:R-:W-:Y:S01]  /*2710*/  LOP3.LUT R3, R3, 0x40, R4, 0x78, !PT ;  /* 0x0000004003037812 */ /* 0x000fe200078e7804 */
[----:B------:R-:W-:Y:S01]  /*2720*/  UMOV UR9, UR19 ;  /* 0x0000001300097c82 */ /* 0x000fe20008000000 */
[----:B------:R-:W-:Y:S01]  /*2730*/  ISETP.LT.U32.AND P0, PT, R36, 0x20, P0 ;  /* 0x000000202400780c */ /* 0x000fe20000701070 */
[----:B------:R-:W-:Y:S01]  /*2740*/  UMOV UR10, UR15 ;  /* 0x0000000f000a7c82 */ /* 0x000fe20008000000 */
[----:B------:R-:W-:-:S04]  /*2750*/  LOP3.LUT R0, R3, 0x780, R0, 0xf8, !PT ;  /* 0x0000078003007812 */ /* 0x000fc800078ef800 */
[----:B-----5:R-:W-:Y:S01]  /*2760*/  LDTM.16dp32bit_t0_t15.x32 R4, tmem[UR22] ;  /* 0x00000016000479ee */ /* 0x020fe20008a80000 */
[----:B------:R-:W3:Y:S01]  /*2770*/  LDTM.16dp32bit_t16_t31.x32 R4, tmem[UR22+0x20] ;  /* 0x00002016000479ee */ /* 0x000ee20008aa0000 */
[C---:B------:R-:W-:Y:S01]  /*2780*/  LOP3.LUT R2, R0.reuse, 0x10, RZ, 0x3c, !PT ;  /* 0x0000001000027812 */ /* 0x040fe200078e3cff */
[----:B------:R-:W-:Y:S01]  /*2790*/  NOP ;  /* 0x0000000000007918 */ /* 0x000fe20000000000 */
[----:B------:R-:W-:-:S03]  /*27a0*/  LOP3.LUT R3, R0, 0x20, RZ, 0x3c, !PT ;  /* 0x0000002000037812 */ /* 0x000fc600078e3cff */
[----:B---3--:R-:W-:Y:S01]  /*27b0*/  VOTEU.ANY UP1, P0 ;  /* 0x0000000000ff7886 */ /* 0x008fe20000020100 */
[----:B------:R-:W-:Y:S01]  /*27c0*/  VOTEU.ANY UP0, P0 ;  /* 0x0000000000ff7886 */ /* 0x000fe20000000100 */
[----:B------:R-:W-:Y:S02]  /*27d0*/  F2FP.F16.F32.PACK_AB R4, R5, R4 ;  /* 0x000000040504723e */ /* 0x000fe400000000ff */
[----:B------:R-:W-:Y:S02]  /*27e0*/  F2FP.F16.F32.PACK_AB R5, R7, R6 ;  /* 0x000000060705723e */ /* 0x000fe400000000ff */
[----:B------:R-:W-:Y:S02]  /*27f0*/  F2FP.F16.F32.PACK_AB R12, R13, R12 ;  /* 0x0000000c0d0c723e */ /* 0x000fe400000000ff */
[----:B------:R-:W-:Y:S02]  /*2800*/  F2FP.F16.F32.PACK_AB R6, R9, R8 ;  /* 0x000000080906723e */ /* 0x000fe400000000ff */
[----:B------:R-:W-:-:S02]  /*2810*/  F2FP.F16.F32.PACK_AB R7, R11, R10 ;  /* 0x0000000a0b07723e */ /* 0x000fc400000000ff */
[----:B------:R-:W-:Y:S02]  /*2820*/  F2FP.F16.F32.PACK_AB R13, R15, R14 ;  /* 0x0000000e0f0d723e */ /* 0x000fe400000000ff */
[----:B------:R-:W-:Y:S01]  /*2830*/  F2FP.F16.F32.PACK_AB R20, R21, R20 ;  /* 0x000000141514723e */ /* 0x000fe200000000ff */
[----:B--2---:R2:W-:Y:S01]  /*2840*/  STS.128 [R0+UR8], R4 ;  /* 0x0000000400007988 */ /* 0x0045e20008000c08 */
[----:B------:R-:W-:Y:S02]  /*2850*/  F2FP.F16.F32.PACK_AB R14, R17, R16 ;  /* 0x00000010110e723e */ /* 0x000fe400000000ff */
[----:B------:R-:W-:Y:S02]  /*2860*/  F2FP.F16.F32.PACK_AB R15, R19, R18 ;  /* 0x00000012130f723e */ /* 0x000fe400000000ff */
[----:B------:R-:W-:Y:S02]  /*2870*/  F2FP.F16.F32.PACK_AB R21, R23, R22 ;  /* 0x000000161715723e */ /* 0x000fe400000000ff */
[----:B------:R-:W-:Y:S01]  /*2880*/  F2FP.F16.F32.PACK_AB R28, R29, R28 ;  /* 0x0000001c1d1c723e */ /* 0x000fe200000000ff */
[----:B------:R2:W-:Y:S01]  /*2890*/  STS.128 [R2+UR8], R12 ;  /* 0x0000000c02007988 */ /* 0x0005e20008000c08 */
[----:B------:R-:W-:-:S02]  /*28a0*/  F2FP.F16.F32.PACK_AB R22, R25, R24 ;  /* 0x000000181916723e */ /* 0x000fc400000000ff */
[----:B------:R-:W-:Y:S02]  /*28b0*/  F2FP.F16.F32.PACK_AB R23, R27, R26 ;  /* 0x0000001a1b17723e */ /* 0x000fe400000000ff */
[----:B------:R-:W-:Y:S02]  /*28c0*/  F2FP.F16.F32.PACK_AB R29, R31, R30 ;  /* 0x0000001e1f1d723e */ /* 0x000fe400000000ff */
[----:B------:R-:W-:Y:S01]  /*28d0*/  F2FP.F16.F32.PACK_AB R30, R33, R32 ;  /* 0x00000020211e723e */ /* 0x000fe200000000ff */
[----:B------:R2:W-:Y:S01]  /*28e0*/  STS.128 [R3+UR8], R20 ;  /* 0x0000001403007988 */ /* 0x0005e20008000c08 */
[----:B------:R-:W-:Y:S02]  /*28f0*/  F2FP.F16.F32.PACK_AB R31, R35, R34 ;  /* 0x00000022231f723e */ /* 0x000fe400000000ff */
[----:B------:R-:W-:-:S05]  /*2900*/  LOP3.LUT R8, R0, 0x30, RZ, 0x3c, !PT ;  /* 0x0000003000087812 */ /* 0x000fca00078e3cff */
[----:B------:R2:W-:Y:S01]  /*2910*/  STS.128 [R8+UR8], R28 ;  /* 0x0000001c08007988 */ /* 0x0005e20008000c08 */
[----:B------:R3:W-:Y:S06]  /*2920*/  MEMBAR.ALL.CTA ;  /* 0x0000000000007992 */ /* 0x0007ec0000008000 */
[----:B---3--:R-:W3:Y:S02]  /*2930*/  FENCE.VIEW.ASYNC.S ;  /* 0x00000000000073c6 */ /* 0x008ee40000000000 */
[----:B---3--:R-:W-:Y:S06]  /*2940*/  BAR.SYNC.DEFER_BLOCKING 0x0 ;  /* 0x0000000000007b1d */ /* 0x008fec0000010000 */
[----:B------:R2:W-:Y:S01]  /*2950*/  @UP1 UTMASTG.2D [UR8], [UR20] ;  /* 0x00000008140013b5 */ /* 0x0005e20008008000 */
[----:B------:R0:W-:Y:S01]  /*2960*/  UTMACMDFLUSH ;  /* 0x00000000000079b7 */ /* 0x0001e20000000000 */
[----:B------:R-:W-:-:S04]  /*2970*/  DEPBAR.LE SB0, 0x0 ;  /* 0x000080000000791a */ /* 0x000fc80000000000 */
[----:B------:R-:W-:Y:S08]  /*2980*/  BAR.SYNC.DEFER_BLOCKING 0x0 ;  /* 0x0000000000007b1d */ /* 0x000ff00000010000 */
[----:B------:R-:W-:Y:S06]  /*2990*/  BAR.SYNC.DEFER_BLOCKING 0x0 ;  /* 0x0000000000007b1d */ /* 0x000fec0000010000 */
[----:B--2---:R-:W-:Y:S05]  /*29a0*/  @P2 BRA `(.L_x_75) ;  /* 0x0000000000a02947 */ /* 0x004fea0003800000 */
[----:B------:R-:W2:Y:S01]  /*29b0*/  S2UR UR5, SR_CgaCtaId ;  /* 0x00000000000579c3 */ /* 0x000ea20000008800 */
[----:B------:R-:W-:Y:S01]  /*29c0*/  NOP ;  /* 0x0000000000007918 */ /* 0x000fe20000000000 */
[----:B------:R-:W-:Y:S01]  /*29d0*/  UMOV UR4, 0x50 ;  /* 0x0000005000047882 */ /* 0x000fe20000000000 */
[----:B------:R-:W-:Y:S02]  /*29e0*/  IMAD.U32 R0, RZ, RZ, UR23 ;  /* 0x00000017ff007e24 */ /* 0x000fe4000f8e00ff */
[----:B------:R-:W-:Y:S02]  /*29f0*/  IMAD.MOV.U32 R3, RZ, RZ, 0x3 ;  /* 0x00000003ff037424 */ /* 0x000fe400078e00ff */
[----:B------:R-:W-:Y:S01]  /*2a00*/  IMAD.MOV.U32 R7, RZ, RZ, 0x1 ;  /* 0x00000001ff077424 */ /* 0x000fe200078e00ff */
[----:B------:R-:W-:-:S04]  /*2a10*/  LOP3.LUT R0, R0, 0xffff, RZ, 0xc0, !PT ;  /* 0x0000ffff00007812 */ /* 0x000fc800078ec0ff */
[----:B------:R-:W-:-:S05]  /*2a20*/  SHF.R.U32.HI R0, RZ, 0x5, R0 ;  /* 0x00000005ff007819 */ /* 0x000fca0000011600 */
[----:B------:R-:W-:Y:S01]  /*2a30*/  VIADD R2, R0, 0x10 ;  /* 0x0000001000027836 */ /* 0x000fe20000000000 */
[----:B------:R-:W-:Y:S01]  /*2a40*/  SHF.L.U32 R0, R3, R0, RZ ;  /* 0x0000000003007219 */ /* 0x000fe200000006ff */
[----:B--2---:R-:W-:-:S03]  /*2a50*/  ULEA UR6, UR5, UR4, 0x18 ;  /* 0x0000000405067291 */ /* 0x004fc6000f8ec0ff */
[----:B------:R-:W-:-:S04]  /*2a60*/  SHF.L.U32 R3, R7, R2, RZ ;  /* 0x0000000207037219 */ /* 0x000fc800000006ff */
[----:B------:R-:W-:Y:S02]  /*2a70*/  LOP3.LUT R0, R3, R0, RZ, 0xfc, !PT ;  /* 0x0000000003007212 */ /* 0x000fe400078efcff */
[----:B------:R-:W2:Y:S02]  /*2a80*/  LDS R5, [UR6] ;  /* 0x00000006ff057984 */ /* 0x000ea40008000800 */
[C---:B------:R-:W-:Y:S02]  /*2a90*/  LOP3.LUT R2, R0.reuse, 0xffff, RZ, 0xc0, !PT ;  /* 0x0000ffff00027812 */ /* 0x040fe400078ec0ff */
[----:B--2---:R-:W-:-:S04]  /*2aa0*/  LOP3.LUT R3, R0, 0xffff, R5, 0x80, !PT ;  /* 0x0000ffff00037812 */ /* 0x004fc800078e8005 */
[----:B------:R-:W-:-:S13]  /*2ab0*/  ISETP.NE.AND P0, PT, R3, R2, PT ;  /* 0x000000020300720c */ /* 0x000fda0003f05270 */
[----:B------:R-:W-:Y:S05]  /*2ac0*/  @P0 BRA `(.L_x_76) ;  /* 0x0000000000500947 */ /* 0x000fea0003800000 */
[----:B------:R-:W-:Y:S02]  /*2ad0*/  SHF.R.U32.HI R5, RZ, 0x10, R5 ;  /* 0x00000010ff057819 */ /* 0x000fe40000011605 */
[----:B------:R-:W-:-:S04]  /*2ae0*/  SHF.R.U32.HI R2, RZ, 0x10, R0 ;  /* 0x00000010ff027819 */ /* 0x000fc80000011600 */
[----:B------:R-:W-:-:S04]  /*2af0*/  LOP3.LUT R5, R5, R2, RZ, 0xc0, !PT ;  /* 0x0000000205057212 */ /* 0x000fc800078ec0ff */
[----:B------:R-:W-:-:S13]  /*2b00*/  ISETP.NE.AND P0, PT, R5, R2, PT ;  /* 0x000000020500720c */ /* 0x000fda0003f05270 */
[----:B------:R-:W-:Y:S05]  /*2b10*/  @P0 BRA `(.L_x_77) ;  /* 0x0000000000300947 */ /* 0x000fea0003800000 */
[----:B------:R-:W-:Y:S01]  /*2b20*/  R2UR UR4, R0 ;  /* 0x00000000000472ca */ /* 0x000fe200000e0000 */
[----:B------:R-:W-:Y:S01]  /*2b30*/  VOTEU.ANY UR5, UPT, PT ;  /* 0x0000000000057886 */ /* 0x000fe200038e0100 */
[----:B------:R-:W2:Y:S01]  /*2b40*/  S2R R0, SR_LANEID ;  /* 0x0000000000007919 */ /* 0x000ea20000000000 */
[----:B------:R-:W-:-:S10]  /*2b50*/  UFLO.U32 UR5, UR5 ;  /* 0x00000005000572bd */ /* 0x000fd400080e0000 */
[----:B------:R-:W-:-:S06]  /*2b60*/  ULOP3.LUT UR4, URZ, UR4, URZ, 0x33, !UPT ;  /* 0x00000004ff047292 */ /* 0x000fcc000f8e33ff */
[----:B------:R-:W-:-:S04]  /*2b70*/  IMAD.U32 R2, RZ, RZ, UR4 ;  /* 0x00000004ff027e24 */ /* 0x000fc8000f8e00ff */
[----:B------:R-:W3:Y:S02]  /*2b80*/  REDUX UR7, R2 ;  /* 0x00000000020773c4 */ /* 0x000ee40000000000 */
[----:B------:R4:W-:Y:S01]  /*2b90*/  UTCATOMSWS.AND URZ, UR4 ;  /* 0x0000000400ff79e3 */ /* 0x0009e20008000000 */
[----:B--2---:R-:W-:Y:S01]  /*2ba0*/  ISETP.EQ.U32.AND P0, PT, R0, UR5, PT ;  /* 0x0000000500007c0c */ /* 0x004fe2000bf02070 */
[----:B---3--:R-:W-:-:S12]  /*2bb0*/  IMAD.U32 R0, RZ, RZ, UR7 ;  /* 0x00000007ff007e24 */ /* 0x008fd8000f8e00ff */
[----:B------:R4:W-:Y:S01]  /*2bc0*/  @P0 ATOMS.AND RZ, [UR6], R0 ;  /* 0x00000000ffff098c */ /* 0x0009e2000a800006 */
[----:B------:R-:W-:Y:S05]  /*2bd0*/  BRA `(.L_x_75) ;  /* 0x0000000000147947 */ /* 0x000fea0003800000 */
.L_x_77:
[----:B------:R-:W-:-:S07]  /*2be0*/  MOV R2, 0x2c00 ;  /* 0x00002c0000027802 */ /* 0x000fce0000000f00 */
[----:B-1----:R-:W-:Y:S05]  /*2bf0*/  CALL.REL.NOINC `($__internal_0_$__cuda_sm10x_tcgen05_guardrail_trap_col_being_dealloced_not_returned_by_alloc) ;  /* 0x0000000000447944 */ /* 0x002fea0003c00000 */
[----:B------:R-:W-:Y:S05]  /*2c00*/  BRA `(.L_x_75) ;  /* 0x0000000000087947 */ /* 0x000fea0003800000 */
.L_x_76:
[----:B------:R-:W-:-:S07]  /*2c10*/  MOV R2, 0x2c30 ;  /* 0x00002c3000027802 */ /* 0x000fce0000000f00 */
[----:B-1----:R-:W-:Y:S05]  /*2c20*/  CALL.REL.NOINC `($__internal_2_$__cuda_sm10x_tcgen05_guardrail_trap_unallocated_columns_being_dealloced) ;  /* 0x0000000000507944 */ /* 0x002fea0003c00000 */
.L_x_75:
[----:B------:R-:W-:Y:S01]  /*2c30*/  NOP ;  /* 0x0000000000007918 */ /* 0x000fe20000000000 */
[----:B----4-:R-:W-:Y:S05]  /*2c40*/  EXIT ;  /* 0x000000000000794d */ /* 0x010fea0003800000 */
.L_x_60:
[----:B------:R-:W2:Y:S02]  /*2c50*/  SYNCS.PHASECHK.TRANS64.TRYWAIT P0, [UR8+0x10000], RZ ;  /* 0x010000ffff0075a7 */ /* 0x000ea40008001108 */
[----:B--2---:R-:W-:Y:S05]  /*2c60*/  @!P0 BRA `(.L_x_60) ;  /* 0xfffffffc00f88947 */ /* 0x004fea000383ffff */
[----:B------:R-:W-:Y:S05]  /*2c70*/  BRA `(.L_x_78) ;  /* 0xfffffff000187947 */ /* 0x000fea000383ffff */
.L_x_62:
[----:B------:R-:W2:Y:S02]  /*2c80*/  SYNCS.PHASECHK.TRANS64.TRYWAIT P1, [UR8+0x10020], RZ ;  /* 0x010020ffff0075a7 */ /* 0x000ea40008021108 */
[----:B--2---:R-:W-:Y:S05]  /*2c90*/  @!P1 BRA `(.L_x_62) ;  /* 0xfffffffc00f89947 */ /* 0x004fea000383ffff */
[----:B------:R-:W-:Y:S05]  /*2ca0*/  BRA `(.L_x_79) ;  /* 0xfffffff000b47947 */ /* 0x000fea000383ffff */
.L_x_63:
[----:B------:R-:W3:Y:S02]  /*2cb0*/  SYNCS.PHASECHK.TRANS64.TRYWAIT P0, [UR28+0x10000], R2 ;  /* 0x01000002ff0075a7 */ /* 0x000ee4000800111c */
[----:B---3--:R-:W-:Y:S05]  /*2cc0*/  @!P0 BRA `(.L_x_63) ;  /* 0xfffffffc00f88947 */ /* 0x008fea000383ffff */
[----:B------:R-:W-:Y:S05]  /*2cd0*/  BRA `(.L_x_80) ;  /* 0xfffffff400307947 */ /* 0x000fea000383ffff */
.L_x_65:
[----:B------:R-:W3:Y:S02]  /*2ce0*/  SYNCS.PHASECHK.TRANS64.TRYWAIT P0, [UR28+0x10020], R2 ;  /* 0x01002002ff0075a7 */ /* 0x000ee4000800111c */
[----:B---3--:R-:W-:Y:S05]  /*2cf0*/  @!P0 BRA `(.L_x_65) ;  /* 0xfffffffc00f88947 */ /* 0x008fea000383ffff */
[----:B------:R-:W-:Y:S05]  /*2d00*/  BRA `(.L_x_81) ;  /* 0xfffffff400d87947 */ /* 0x000fea000383ffff */
        .weak           $__internal_0_$__cuda_sm10x_tcgen05_guardrail_trap_col_being_dealloced_not_returned_by_alloc
        .type           $__internal_0_$__cuda_sm10x_tcgen05_guardrail_trap_col_being_dealloced_not_returned_by_alloc,@function
        .size           $__internal_0_$__cuda_sm10x_tcgen05_guardrail_trap_col_being_dealloced_not_returned_by_alloc,($__internal_1_$__cuda_sm10x_tcgen05_guardrail_trap_phase_invalid_during_alloc - $__internal_0_$__cuda_sm10x_tcgen05_guardrail_trap_col_being_dealloced_not_returned_by_alloc)
$__internal_0_$__cuda_sm10x_tcgen05_guardrail_trap_col_being_dealloced_not_returned_by_alloc:
[----:B------:R-:W-:Y:S05]  /*2d10*/  BPT.TRAP 0x1 ;  /* 0x000000040000795c */ /* 0x000fea0000300000 */
[----:B------:R-:W-:-:S04]  /*2d20*/  IMAD.MOV.U32 R3, RZ, RZ, 0x0 ;  /* 0x00000000ff037424 */ /* 0x000fc800078e00ff */
[----:B------:R-:W-:Y:S05]  /*2d30*/  RET.REL.NODEC R2 `(gluon_tcgen05) ;  /* 0xffffffd002b07950 */ /* 0x000fea0003c3ffff */
        .weak           $__internal_1_$__cuda_sm10x_tcgen05_guardrail_trap_phase_invalid_during_alloc
        .type           $__internal_1_$__cuda_sm10x_tcgen05_guardrail_trap_phase_invalid_during_alloc,@function
        .size           $__internal_1_$__cuda_sm10x_tcgen05_guardrail_trap_phase_invalid_during_alloc,($__internal_2_$__cuda_sm10x_tcgen05_guardrail_trap_unallocated_columns_being_dealloced - $__internal_1_$__cuda_sm10x_tcgen05_guardrail_trap_phase_invalid_during_alloc)
$__internal_1_$__cuda_sm10x_tcgen05_guardrail_trap_phase_invalid_during_alloc:
[----:B------:R-:W-:Y:S05]  /*2d40*/  BPT.TRAP 0x1 ;  /* 0x000000040000795c */ /* 0x000fea0000300000 */
[----:B------:R-:W-:-:S04]  /*2d50*/  IMAD.MOV.U32 R3, RZ, RZ, 0x0 ;  /* 0x00000000ff037424 */ /* 0x000fc800078e00ff */
[----:B------:R-:W-:Y:S05]  /*2d60*/  RET.REL.NODEC R2 `(gluon_tcgen05) ;  /* 0xffffffd002a47950 */ /* 0x000fea0003c3ffff */
        .weak           $__internal_2_$__cuda_sm10x_tcgen05_guardrail_trap_unallocated_columns_being_dealloced
        .type           $__internal_2_$__cuda_sm10x_tcgen05_guardrail_trap_unallocated_columns_being_dealloced,@function
        .size           $__internal_2_$__cuda_sm10x_tcgen05_guardrail_trap_unallocated_columns_being_dealloced,(.L_x_85 - $__internal_2_$__cuda_sm10x_tcgen05_guardrail_trap_unallocated_columns_being_dealloced)
$__internal_2_$__cuda_sm10x_tcgen05_guardrail_trap_unallocated_columns_being_dealloced:
[----:B------:R-:W-:Y:S05]  /*2d70*/  BPT.TRAP 0x1 ;  /* 0x000000040000795c */ /* 0x000fea0000300000 */
[----:B------:R-:W-:-:S04]  /*2d80*/  IMAD.MOV.U32 R3, RZ, RZ, 0x0 ;  /* 0x00000000ff037424 */ /* 0x000fc800078e00ff */
[----:B------:R-:W-:Y:S05]  /*2d90*/  RET.REL.NODEC R2 `(gluon_tcgen05) ;  /* 0xffffffd002987950 */ /* 0x000fea0003c3ffff */
.L_x_82:
[----:B------:R-:W-:-:S00]  /*2da0*/  BRA `(.L_x_82) ;  /* 0xfffffffc00fc7947 */ /* 0x000fc0000383ffff */
[----:B------:R-:W-:-:S00]  /*2db0*/  NOP ;  /* 0x0000000000007918 */ /* 0x000fc00000000000 */
        /* <DEDUP_REMOVED lines=12> */
.L_x_85:


//--------------------- .nv.shared.gluon_tcgen05  --------------------------
	.section	.nv.shared.gluon_tcgen05,"aw",@nobits
	.sectionflags	@""
	.align	16
	.zero		1024


//--------------------- .nv.shared.reserved.0     --------------------------
	.section	.nv.shared.reserved.0,"aw",@nobits
	.align	8
	.weak		__nv_reservedSMEM_offset_0_alias
	.size		__nv_reservedSMEM_offset_0_alias, 0, 64
	.other		__nv_reservedSMEM_offset_0_alias,@"STO_CUDA_RESERVED_SHARED STV_DEFAULT"
__nv_reservedSMEM_offset_0_alias:
	.zero		0
.nv.shared.reserved.0:
	.zero		64
	.weak		__nv_reservedSMEM_allocation_phase
	.type		__nv_reservedSMEM_allocation_phase,@object
	.size		__nv_reservedSMEM_allocation_phase,(.L_0 - __nv_reservedSMEM_allocation_phase)
__nv_reservedSMEM_allocation_phase:
	.zero		1
.L_0:
	.zero		7
	.weak		__nv_reservedSMEM_devtool_atexit_pc
	.type		__nv_reservedSMEM_devtool_atexit_pc,@object
	.size		__nv_reservedSMEM_devtool_atexit_pc,(__nv_reservedSMEM_allocation_mask - __nv_reservedSMEM_devtool_atexit_pc)
__nv_reservedSMEM_devtool_atexit_pc:
	.zero		8
	.weak		__nv_reservedSMEM_allocation_mask
	.type		__nv_reservedSMEM_allocation_mask,@object
	.size		__nv_reservedSMEM_allocation_mask,(.L_2 - __nv_reservedSMEM_allocation_mask)
__nv_reservedSMEM_allocation_mask:
	.zero		4
.L_2:


//--------------------- .nv.constant0.gluon_tcgen05 --------------------------
	.section	.nv.constant0.gluon_tcgen05,"a",@progbits
	.sectionflags	@""
	.align	4
.nv.constant0.gluon_tcgen05:
	.zero		976


//--------------------- SYMBOLS --------------------------

	.type		.nv.reservedSmem.offset0,@object
	.size		.nv.reservedSmem.offset0,0x4
	.type		.nv.reservedSmem.cap,@object
	.size		.nv.reservedSmem.cap,0x4
